// auto-generated by cutlass_sweep.gemm — config: {"arch": "sm_90", "cluster_m": 1, "cluster_n": 1, "dtype": "int8", "dtype_b": "int8", "layout": "nt", "stages": 6, "tile_k": 64, "tile_m": 256, "tile_n": 256}
#include "cutlass/cutlass.h"
#include "cutlass/gemm/collective/collective_builder.hpp"
#include "cutlass/gemm/device/gemm_universal_adapter.h"
#include "cutlass/gemm/kernel/gemm_universal.hpp"
#include "cutlass/epilogue/collective/collective_builder.hpp"

using ElemA = int8_t;
using ElemB = int8_t;
using ElemCD = int8_t;
using Acc  = int32_t;
using TileShape    = cute::Shape<cute::_256, cute::_256, cute::_64>;
using ClusterShape = cute::Shape<cute::_1, cute::_1, cute::_1>;

using CollectiveEpilogue = typename cutlass::epilogue::collective::CollectiveBuilder<
    cutlass::arch::Sm90, cutlass::arch::OpClassTensorOp,
    TileShape, ClusterShape,
    cutlass::epilogue::collective::EpilogueTileAuto,
    Acc, Acc,
    ElemCD, cutlass::layout::RowMajor, 128 / cutlass::sizeof_bits<ElemCD>::value,
    ElemCD, cutlass::layout::RowMajor, 128 / cutlass::sizeof_bits<ElemCD>::value,
    cutlass::epilogue::collective::EpilogueScheduleAuto
  >::CollectiveOp;

using CollectiveMainloop = typename cutlass::gemm::collective::CollectiveBuilder<
    cutlass::arch::Sm90, cutlass::arch::OpClassTensorOp,
    ElemA, cutlass::layout::RowMajor, 128 / cutlass::sizeof_bits<ElemA>::value,
    ElemB, cutlass::layout::ColumnMajor, 128 / cutlass::sizeof_bits<ElemB>::value,
    Acc,
    TileShape, ClusterShape,
    cutlass::gemm::collective::StageCount<6>,
    cutlass::gemm::collective::KernelScheduleAuto
  >::CollectiveOp;

using GemmKernel = cutlass::gemm::kernel::GemmUniversal<
    cute::Shape<int,int,int,int>,
    CollectiveMainloop,
    CollectiveEpilogue
>;
using Gemm = cutlass::gemm::device::GemmUniversalAdapter<GemmKernel>;

// Force the device kernel symbol into the cubin without needing a host main.
auto* _anchor = &cutlass::device_kernel<GemmKernel>;


// ===== COMPILED SASS (sm_90a) =====

	.target	sm_90a

	.elftype	@"ET_EXEC"


//--------------------- .note.nv.tkinfo           --------------------------
	.section	.note.nv.tkinfo,"",@"SHT_NOTE"
	.sectionflags	@"SHF_NOTE_NV_TKINFO"
	.tkinfo
        /*0018*/ 	.word	0x00000002
        /*0030*/ 	.string	""
        /*0030*/ 	.string	"ptxas"
        /*0030*/ 	.string	"Cuda compilation tools, release 13.0, V13.0.88"
        /*0030*/ 	.string	"Build cuda_13.0.r13.0/compiler.36424714_0"
        /*0030*/ 	.string	"-arch sm_90a -m 64 "



//--------------------- .note.nv.cuinfo           --------------------------
	.section	.note.nv.cuinfo,"",@"SHT_NOTE"
	.sectionflags	@"SHF_NOTE_NV_CUINFO"
        /*0018*/ 	.short	0x0002
        /*001a*/ 	.short	0x005a
        /*001c*/ 	.short	0x0082
	.zero		2


//--------------------- .nv.info                  --------------------------
	.section	.nv.info,"",@"SHT_CUDA_INFO"
	.align	4


	//----- nvinfo : EIATTR_REGCOUNT
	.align		4
        /*0000*/ 	.byte	0x04, 0x2f
        /*0002*/ 	.short	(.L_15 - .L_14)
	.align		4
.L_14:
        /*0004*/ 	.word	index@(_ZN7cutlass13device_kernelINS_4gemm6kernel13GemmUniversalIN4cute5tupleIJiiiiEEENS1_10collective13CollectiveMmaINS1_34MainloopSm90TmaGmmaWarpSpecializedILi6ENS5_IJNS4_1CILi1EEESB_SB_EEENS1_35KernelTmaWarpSpecializedCooperativeEEENS5_IJNSA_ILi256EEESF_NSA_ILi64EEEEEEaNS5_IJlSB_lEEEaSI_NS4_8TiledMMAINS4_8MMA_AtomIJNS4_4SM904GMMA27MMA_64x256x32_S32S8S8_SS_TNEEEENS4_6LayoutINS5_IJNSA_ILi2EEESB_SB_EEENS5_IJSB_NSA_ILi0EEESS_EEEEENS5_IJNS4_10UnderscoreESV_SV_EEEEENS4_13SM90_TMA_LOADENS4_14ComposedLayoutINS4_7SwizzleILi2ELi4ELi3EEENS4_18smem_ptr_flag_bitsILi8EEENSP_INS5_IJNSA_ILi8EEESG_EEENS5_IJSG_SB_EEEEEEEvNS4_8identityESY_S18_vS19_EENS_8epilogue10collective6detail29Sm90TmaWarpSpecializedAdapterINS1C_15DefaultEpilogueIaSI_SI_NS1B_6thread17LinearCombinationIaLi1EiiLNS1G_9ScaleType4KindE0ELNS_15FloatRoundStyleE2EaEENS1_15EpilogueDefaultEEEEEvvEEEEvNT_6ParamsE)
        /*0008*/ 	.word	0x000000a8


	//----- nvinfo : EIATTR_FRAME_SIZE
	.align		4
.L_15:
        /*000c*/ 	.byte	0x04, 0x11
        /*000e*/ 	.short	(.L_17 - .L_16)
	.align		4
.L_16:
        /*0010*/ 	.word	index@(_ZN7cutlass13device_kernelINS_4gemm6kernel13GemmUniversalIN4cute5tupleIJiiiiEEENS1_10collective13CollectiveMmaINS1_34MainloopSm90TmaGmmaWarpSpecializedILi6ENS5_IJNS4_1CILi1EEESB_SB_EEENS1_35KernelTmaWarpSpecializedCooperativeEEENS5_IJNSA_ILi256EEESF_NSA_ILi64EEEEEEaNS5_IJlSB_lEEEaSI_NS4_8TiledMMAINS4_8MMA_AtomIJNS4_4SM904GMMA27MMA_64x256x32_S32S8S8_SS_TNEEEENS4_6LayoutINS5_IJNSA_ILi2EEESB_SB_EEENS5_IJSB_NSA_ILi0EEESS_EEEEENS5_IJNS4_10UnderscoreESV_SV_EEEEENS4_13SM90_TMA_LOADENS4_14ComposedLayoutINS4_7SwizzleILi2ELi4ELi3EEENS4_18smem_ptr_flag_bitsILi8EEENSP_INS5_IJNSA_ILi8EEESG_EEENS5_IJSG_SB_EEEEEEEvNS4_8identityESY_S18_vS19_EENS_8epilogue10collective6detail29Sm90TmaWarpSpecializedAdapterINS1C_15DefaultEpilogueIaSI_SI_NS1B_6thread17LinearCombinationIaLi1EiiLNS1G_9ScaleType4KindE0ELNS_15FloatRoundStyleE2EaEENS1_15EpilogueDefaultEEEEEvvEEEEvNT_6ParamsE)
        /*0014*/ 	.word	0x000004b8


	//----- nvinfo : EIATTR_MIN_STACK_SIZE
	.align		4
.L_17:
        /*0018*/ 	.byte	0x04, 0x12
        /*001a*/ 	.short	(.L_19 - .L_18)
	.align		4
.L_18:
        /*001c*/ 	.word	index@(_ZN7cutlass13device_kernelINS_4gemm6kernel13GemmUniversalIN4cute5tupleIJiiiiEEENS1_10collective13CollectiveMmaINS1_34MainloopSm90TmaGmmaWarpSpecializedILi6ENS5_IJNS4_1CILi1EEESB_SB_EEENS1_35KernelTmaWarpSpecializedCooperativeEEENS5_IJNSA_ILi256EEESF_NSA_ILi64EEEEEEaNS5_IJlSB_lEEEaSI_NS4_8TiledMMAINS4_8MMA_AtomIJNS4_4SM904GMMA27MMA_64x256x32_S32S8S8_SS_TNEEEENS4_6LayoutINS5_IJNSA_ILi2EEESB_SB_EEENS5_IJSB_NSA_ILi0EEESS_EEEEENS5_IJNS4_10UnderscoreESV_SV_EEEEENS4_13SM90_TMA_LOADENS4_14ComposedLayoutINS4_7SwizzleILi2ELi4ELi3EEENS4_18smem_ptr_flag_bitsILi8EEENSP_INS5_IJNSA_ILi8EEESG_EEENS5_IJSG_SB_EEEEEEEvNS4_8identityESY_S18_vS19_EENS_8epilogue10collective6detail29Sm90TmaWarpSpecializedAdapterINS1C_15DefaultEpilogueIaSI_SI_NS1B_6thread17LinearCombinationIaLi1EiiLNS1G_9ScaleType4KindE0ELNS_15FloatRoundStyleE2EaEENS1_15EpilogueDefaultEEEEEvvEEEEvNT_6ParamsE)
        /*0020*/ 	.word	0x000004b8
.L_19:


//--------------------- .nv.compat                --------------------------
	.section	.nv.compat,"",@"SHT_CUDA_COMPAT_INFO"
	.align	4
        /*0000*/ 	.byte	0x02, 0x09, 0x01, 0x00, 0x02, 0x02, 0x04, 0x00, 0x02, 0x05, 0x05, 0x00, 0x03, 0x07, 0x01, 0x01
        /*0010*/ 	.byte	0x02, 0x03, 0x01, 0x00, 0x02, 0x06, 0x01, 0x00, 0x04, 0x0b, 0x08, 0x00, 0x00, 0x00, 0x00, 0x00
        /*0020*/ 	.byte	0x00, 0x00, 0x00, 0x00


//--------------------- .nv.info._ZN7cutlass13device_kernelINS_4gemm6kernel13GemmUniversalIN4cute5tupleIJiiiiEEENS1_10collective13CollectiveMmaINS1_34MainloopSm90TmaGmmaWarpSpecializedILi6ENS5_IJNS4_1CILi1EEESB_SB_EEENS1_35KernelTmaWarpSpecializedCooperativeEEENS5_IJNSA_ILi256EEESF_NSA_ILi64EEEEEEaNS5_IJlSB_lEEEaSI_NS4_8TiledMMAINS4_8MMA_AtomIJNS4_4SM904GMMA27MMA_64x256x32_S32S8S8_SS_TNEEEENS4_6LayoutINS5_IJNSA_ILi2EEESB_SB_EEENS5_IJSB_NSA_ILi0EEESS_EEEEENS5_IJNS4_10UnderscoreESV_SV_EEEEENS4_13SM90_TMA_LOADENS4_14ComposedLayoutINS4_7SwizzleILi2ELi4ELi3EEENS4_18smem_ptr_flag_bitsILi8EEENSP_INS5_IJNSA_ILi8EEESG_EEENS5_IJSG_SB_EEEEEEEvNS4_8identityESY_S18_vS19_EENS_8epilogue10collective6detail29Sm90TmaWarpSpecializedAdapterINS1C_15DefaultEpilogueIaSI_SI_NS1B_6thread17LinearCombinationIaLi1EiiLNS1G_9ScaleType4KindE0ELNS_15FloatRoundStyleE2EaEENS1_15EpilogueDefaultEEEEEvvEEEEvNT_6ParamsE --------------------------
	.section	.nv.info._ZN7cutlass13device_kernelINS_4gemm6kernel13GemmUniversalIN4cute5tupleIJiiiiEEENS1_10collective13CollectiveMmaINS1_34MainloopSm90TmaGmmaWarpSpecializedILi6ENS5_IJNS4_1CILi1EEESB_SB_EEENS1_35KernelTmaWarpSpecializedCooperativeEEENS5_IJNSA_ILi256EEESF_NSA_ILi64EEEEEEaNS5_IJlSB_lEEEaSI_NS4_8TiledMMAINS4_8MMA_AtomIJNS4_4SM904GMMA27MMA_64x256x32_S32S8S8_SS_TNEEEENS4_6LayoutINS5_IJNSA_ILi2EEESB_SB_EEENS5_IJSB_NSA_ILi0EEESS_EEEEENS5_IJNS4_10UnderscoreESV_SV_EEEEENS4_13SM90_TMA_LOADENS4_14ComposedLayoutINS4_7SwizzleILi2ELi4ELi3EEENS4_18smem_ptr_flag_bitsILi8EEENSP_INS5_IJNSA_ILi8EEESG_EEENS5_IJSG_SB_EEEEEEEvNS4_8identityESY_S18_vS19_EENS_8epilogue10collective6detail29Sm90TmaWarpSpecializedAdapterINS1C_15DefaultEpilogueIaSI_SI_NS1B_6thread17LinearCombinationIaLi1EiiLNS1G_9ScaleType4KindE0ELNS_15FloatRoundStyleE2EaEENS1_15EpilogueDefaultEEEEEvvEEEEvNT_6ParamsE,"",@"SHT_CUDA_INFO"
	.sectionflags	@""
	.align	4


	//----- nvinfo : EIATTR_CUDA_API_VERSION
	.align		4
        /*0000*/ 	.byte	0x04, 0x37
        /*0002*/ 	.short	(.L_21 - .L_20)
.L_20:
        /*0004*/ 	.word	0x00000082


	//----- nvinfo : EIATTR_KPARAM_INFO
	.align		4
.L_21:
        /*0008*/ 	.byte	0x04, 0x17
        /*000a*/ 	.short	(.L_23 - .L_22)
.L_22:
        /*000c*/ 	.word	0x00000000
        /*0010*/ 	.short	0x0000
        /*0012*/ 	.short	0x0070
        /*0014*/ 	.byte	0x00, 0xf0, 0x01, 0x10


	//----- nvinfo : EIATTR_SPARSE_MMA_MASK
	.align		4
.L_23:
        /*0018*/ 	.byte	0x03, 0x50
        /*001a*/ 	.short	0x0000


	//----- nvinfo : EIATTR_MAXREG_COUNT
	.align		4
        /*001c*/ 	.byte	0x03, 0x1b
        /*001e*/ 	.short	0x00a8


	//----- nvinfo : EIATTR_NUM_BARRIERS
	.align		4
        /*0020*/ 	.byte	0x02, 0x4c
        /*0022*/ 	.byte	0x01
	.zero		1


	//----- nvinfo : EIATTR_EXTERNS
	.align		4
        /*0024*/ 	.byte	0x04, 0x0f
        /*0026*/ 	.short	(.L_25 - .L_24)


	//   ....[0]....
	.align		4
.L_24:
        /*0028*/ 	.word	index@(__assertfail)


	//----- nvinfo : EIATTR_ANNOTATIONS
	.align		4
.L_25:
        /*002c*/ 	.byte	0x04, 0x55
        /*002e*/ 	.short	(.L_27 - .L_26)


	//   ....[0]....
.L_26:
        /*0030*/ 	.word	0x00000001
        /*0034*/ 	.byte	0xd0, 0x06, 0x00, 0x00, 0x01, 0x00, 0x00, 0x00, 0xf0, 0x06, 0x00, 0x00, 0x01, 0x00, 0x00, 0x00
        /* <DEDUP_REMOVED lines=376> */
        /*17c4*/ 	.byte	0x60, 0x39, 0x01, 0x00, 0x01, 0x00, 0x00, 0x00, 0x80, 0x39, 0x01, 0x00


	//----- nvinfo : EIATTR_MERCURY_ISA_VERSION
	.align		4
.L_27:
        /*17d0*/ 	.byte	0x03, 0x5f
        /*17d2*/ 	.short	0x0101


	//----- nvinfo : EIATTR_INT_WARP_WIDE_INSTR_OFFSETS
	.align		4
        /*17d4*/ 	.byte	0x04, 0x31
        /*17d6*/ 	.short	(.L_29 - .L_28)


	//   ....[0]....
.L_28:
        /*17d8*/ 	.word	0x00000540


	//   ....[1]....
        /*17dc*/ 	.word	0x00000550


	//   ....[2]....
        /*17e0*/ 	.word	0x000005e0


	//----- nvinfo : EIATTR_COOP_GROUP_MASK_REGIDS
	.align		4
.L_29:
        /*17e4*/ 	.byte	0x04, 0x29
        /*17e6*/ 	.short	(.L_31 - .L_30)


	//   ....[0]....
.L_30:
        /*17e8*/ 	.word	0xffffffff


	//   ....[1]....
        /*17ec*/ 	.word	0xffffffff


	//   ....[2]....
        /*17f0*/ 	.word	0xffffffff


	//   ....[3]....
        /*17f4*/ 	.word	0xffffffff


	//   ....[4]....
        /*17f8*/ 	.word	0xffffffff


	//----- nvinfo : EIATTR_COOP_GROUP_INSTR_OFFSETS
	.align		4
.L_31:
        /*17fc*/ 	.byte	0x04, 0x28
        /*17fe*/ 	.short	(.L_33 - .L_32)


	//   ....[0]....
.L_32:
        /*1800*/ 	.word	0x00000070


	//   ....[1]....
        /*1804*/ 	.word	0x00000080


	//   ....[2]....
        /*1808*/ 	.word	0x000001a0


	//   ....[3]....
        /*180c*/ 	.word	0x000003f0


	//   ....[4]....
        /*1810*/ 	.word	0x000011b0


	//----- nvinfo : EIATTR_REG_RECONFIG
	.align		4
.L_33:
        /*1814*/ 	.byte	0x01, 0x54
	.zero		2


	//----- nvinfo : EIATTR_SYSCALL_OFFSETS
	.align		4
        /*1818*/ 	.byte	0x04, 0x46
        /*181a*/ 	.short	(.L_35 - .L_34)


	//   ....[0]....
.L_34:
        /*181c*/ 	.word	0x00001370


	//----- nvinfo : EIATTR_MBARRIER_INSTR_OFFSETS
	.align		4
.L_35:
        /*1820*/ 	.byte	0x04, 0x39
        /*1822*/ 	.short	(.L_37 - .L_36)


	//   ....[0]....
.L_36:
        /*1824*/ 	.word	0x00000320
        /*1828*/ 	.word	0x000000ff
        /*182c*/ 	.word	0x00000000
        /*1830*/ 	.short	0x0100
        /*1832*/ 	.byte	0x08
	.zero		1


	//   ....[1]....
        /*1834*/ 	.word	0x00000330
        /*1838*/ 	.word	0x000000ff
        /*183c*/ 	.word	0x00000030
        /*1840*/ 	.short	0x0100
        /*1842*/ 	.byte	0x08
	.zero		1


	//   ....[2]....
        /*1844*/ 	.word	0x00000340
        /*1848*/ 	.word	0x000000ff
        /*184c*/ 	.word	0x00000008
        /*1850*/ 	.short	0x0100
        /*1852*/ 	.byte	0x08
	.zero		1


	//   ....[3]....
        /*1854*/ 	.word	0x00000350
        /*1858*/ 	.word	0x000000ff
        /*185c*/ 	.word	0x00000038
        /*1860*/ 	.short	0x0100
        /*1862*/ 	.byte	0x08
	.zero		1


	//   ....[4]....
        /*1864*/ 	.word	0x00000360
        /*1868*/ 	.word	0x000000ff
        /*186c*/ 	.word	0x00000010
        /*1870*/ 	.short	0x0100
        /*1872*/ 	.byte	0x08
	.zero		1


	//   ....[5]....
        /*1874*/ 	.word	0x00000370
        /*1878*/ 	.word	0x000000ff
        /*187c*/ 	.word	0x00000040
        /*1880*/ 	.short	0x0100
        /*1882*/ 	.byte	0x08
	.zero		1


	//   ....[6]....
        /*1884*/ 	.word	0x00000380
        /*1888*/ 	.word	0x000000ff
        /*188c*/ 	.word	0x00000018
        /*1890*/ 	.short	0x0100
        /*1892*/ 	.byte	0x08
	.zero		1


	//   ....[7]....
        /*1894*/ 	.word	0x00000390
        /*1898*/ 	.word	0x000000ff
        /*189c*/ 	.word	0x00000048
        /*18a0*/ 	.short	0x0100
        /*18a2*/ 	.byte	0x08
	.zero		1


	//   ....[8]....
        /*18a4*/ 	.word	0x000003a0
        /*18a8*/ 	.word	0x000000ff
        /*18ac*/ 	.word	0x00000020
        /*18b0*/ 	.short	0x0100
        /*18b2*/ 	.byte	0x08
	.zero		1


	//   ....[9]....
        /*18b4*/ 	.word	0x000003b0
        /*18b8*/ 	.word	0x000000ff
        /*18bc*/ 	.word	0x00000050
        /*18c0*/ 	.short	0x0100
        /*18c2*/ 	.byte	0x08
	.zero		1


	//   ....[10]....
        /*18c4*/ 	.word	0x000003c0
        /*18c8*/ 	.word	0x000000ff
        /*18cc*/ 	.word	0x00000028
        /*18d0*/ 	.short	0x0100
        /*18d2*/ 	.byte	0x08
	.zero		1


	//   ....[11]....
        /*18d4*/ 	.word	0x000003d0
        /*18d8*/ 	.word	0x000000ff
        /*18dc*/ 	.word	0x00000058
        /*18e0*/ 	.short	0x0100
        /*18e2*/ 	.byte	0x08
	.zero		1


	//   ....[12]....
        /*18e4*/ 	.word	0x00000660
        /*18e8*/ 	.word	0x000000ff
        /*18ec*/ 	.word	0x00000070
        /*18f0*/ 	.short	0x0100
        /*18f2*/ 	.byte	0x10
	.zero		1


	//   ....[13]....
        /*18f4*/ 	.word	0x00000700
        /*18f8*/ 	.word	0x000000ff
        /*18fc*/ 	.word	0x00000078
        /*1900*/ 	.short	0x0100
        /*1902*/ 	.byte	0x10
	.zero		1


	//   ....[14]....
        /*1904*/ 	.word	0x00001450
        /*1908*/ 	.word	0x00000003
        /*190c*/ 	.word	0x00000000
        /*1910*/ 	.short	0x010a
        /*1912*/ 	.byte	0x3f
	.zero		1


	//   ....[15]....
        /*1914*/ 	.word	0x00001490
        /*1918*/ 	.word	0x00000003
        /*191c*/ 	.word	0x00000000
        /*1920*/ 	.short	0x010a
        /*1922*/ 	.byte	0x3f
	.zero		1


	//   ....[16]....
        /*1924*/ 	.word	0x000029e0
        /*1928*/ 	.word	0x00000004
        /*192c*/ 	.word	0x00000000
        /*1930*/ 	.short	0x010a
        /*1932*/ 	.byte	0x3f
	.zero		1


	//   ....[17]....
        /*1934*/ 	.word	0x00002a20
        /*1938*/ 	.word	0x00000004
        /*193c*/ 	.word	0x00000000
        /*1940*/ 	.short	0x010a
        /*1942*/ 	.byte	0x3f
	.zero		1


	//   ....[18]....
        /*1944*/ 	.word	0x00004a20
        /*1948*/ 	.word	0x00000004
        /*194c*/ 	.word	0x00000000
        /*1950*/ 	.short	0x0101
        /*1952*/ 	.byte	0x3f
	.zero		1


	//   ....[19]....
        /*1954*/ 	.word	0x00004c10
        /*1958*/ 	.word	0x00000000
        /*195c*/ 	.word	0x00000000
        /*1960*/ 	.short	0x0101
        /*1962*/ 	.byte	0x3f
	.zero		1


	//   ....[20]....
        /*1964*/ 	.word	0x00013530
        /*1968*/ 	.word	0x0000000a
        /*196c*/ 	.word	0x00000030
        /*1970*/ 	.short	0x010a
        /*1972*/ 	.byte	0x3f
	.zero		1


	//   ....[21]....
        /*1974*/ 	.word	0x00013880
        /*1978*/ 	.word	0x00000002
        /*197c*/ 	.word	0x00000078
        /*1980*/ 	.short	0x0101
        /*1982*/ 	.byte	0x3f
	.zero		1


	//   ....[22]....
        /*1984*/ 	.word	0x00014080
        /*1988*/ 	.word	0x00000005
        /*198c*/ 	.word	0x00000000
        /*1990*/ 	.short	0x010a
        /*1992*/ 	.byte	0x3f
	.zero		1


	//   ....[23]....
        /*1994*/ 	.word	0x00014110
        /*1998*/ 	.word	0x00000007
        /*199c*/ 	.word	0x00000000
        /*19a0*/ 	.short	0x010a
        /*19a2*/ 	.byte	0x3f
	.zero		1


	//   ....[24]....
        /*19a4*/ 	.word	0x000141a0
        /*19a8*/ 	.word	0x00000007
        /*19ac*/ 	.word	0x00000000
        /*19b0*/ 	.short	0x010a
        /*19b2*/ 	.byte	0x3f
	.zero		1


	//   ....[25]....
        /*19b4*/ 	.word	0x00014230
        /*19b8*/ 	.word	0x00000007
        /*19bc*/ 	.word	0x00000000
        /*19c0*/ 	.short	0x010a
        /*19c2*/ 	.byte	0x3f
	.zero		1


	//   ....[26]....
        /*19c4*/ 	.word	0x000142c0
        /*19c8*/ 	.word	0x00000007
        /*19cc*/ 	.word	0x00000000
        /*19d0*/ 	.short	0x010a
        /*19d2*/ 	.byte	0x3f
	.zero		1


	//   ....[27]....
        /*19d4*/ 	.word	0x00014350
        /*19d8*/ 	.word	0x00000003
        /*19dc*/ 	.word	0x00000000
        /*19e0*/ 	.short	0x010a
        /*19e2*/ 	.byte	0x3f
	.zero		1


	//   ....[28]....
        /*19e4*/ 	.word	0x000143b0
        /*19e8*/ 	.word	0x00000003
        /*19ec*/ 	.word	0x00000000
        /*19f0*/ 	.short	0x010a
        /*19f2*/ 	.byte	0x3f
	.zero		1


	//   ....[29]....
        /*19f4*/ 	.word	0x00014400
        /*19f8*/ 	.word	0x00000004
        /*19fc*/ 	.word	0x00000000
        /*1a00*/ 	.short	0x010a
        /*1a02*/ 	.byte	0x3f
	.zero		1


	//   ....[30]....
        /*1a04*/ 	.word	0x000144d0
        /*1a08*/ 	.word	0x0000000a
        /*1a0c*/ 	.word	0x00000030
        /*1a10*/ 	.short	0x010a
        /*1a12*/ 	.byte	0x3f
	.zero		1


	//   ....[31]....
        /*1a14*/ 	.word	0x000145a0
        /*1a18*/ 	.word	0x00000005
        /*1a1c*/ 	.word	0x00000000
        /*1a20*/ 	.short	0x010a
        /*1a22*/ 	.byte	0x3f
	.zero		1


	//   ....[32]....
        /*1a24*/ 	.word	0x000145f0
        /*1a28*/ 	.word	0x00000007
        /*1a2c*/ 	.word	0x00000000
        /*1a30*/ 	.short	0x010a
        /*1a32*/ 	.byte	0x3f
	.zero		1


	//   ....[33]....
        /*1a34*/ 	.word	0x00014640
        /*1a38*/ 	.word	0x00000007
        /*1a3c*/ 	.word	0x00000000
        /*1a40*/ 	.short	0x010a
        /*1a42*/ 	.byte	0x3f
	.zero		1


	//   ....[34]....
        /*1a44*/ 	.word	0x00014690
        /*1a48*/ 	.word	0x00000007
        /*1a4c*/ 	.word	0x00000000
        /*1a50*/ 	.short	0x010a
        /*1a52*/ 	.byte	0x3f
	.zero		1


	//   ....[35]....
        /*1a54*/ 	.word	0x000146e0
        /*1a58*/ 	.word	0x00000007
        /*1a5c*/ 	.word	0x00000000
        /*1a60*/ 	.short	0x010a
        /*1a62*/ 	.byte	0x3f
	.zero		1


	//----- nvinfo : EIATTR_NUM_MBARRIERS
	.align		4
.L_37:
        /*1a64*/ 	.byte	0x03, 0x38
        /*1a66*/ 	.short	0x000e


	//----- nvinfo : EIATTR_EXIT_INSTR_OFFSETS
	.align		4
        /*1a68*/ 	.byte	0x04, 0x1c
        /*1a6a*/ 	.short	(.L_39 - .L_38)


	//   ....[0]....
.L_38:
        /*1a6c*/ 	.word	0x00000760


	//   ....[1]....
        /*1a70*/ 	.word	0x000010d0


	//   ....[2]....
        /*1a74*/ 	.word	0x00012ab0


	//   ....[3]....
        /*1a78*/ 	.word	0x000131c0


	//   ....[4]....
        /*1a7c*/ 	.word	0x000143a0


	//----- nvinfo : EIATTR_MAX_THREADS
	.align		4
.L_39:
        /*1a80*/ 	.byte	0x04, 0x05
        /*1a82*/ 	.short	(.L_41 - .L_40)
.L_40:
        /*1a84*/ 	.word	0x00000180
        /*1a88*/ 	.word	0x00000001
        /*1a8c*/ 	.word	0x00000001


	//----- nvinfo : EIATTR_CRS_STACK_SIZE
	.align		4
.L_41:
        /*1a90*/ 	.byte	0x04, 0x1e
        /*1a92*/ 	.short	(.L_43 - .L_42)
.L_42:
        /*1a94*/ 	.word	0x00000000


	//----- nvinfo : EIATTR_CBANK_PARAM_SIZE
	.align		4
.L_43:
        /*1a98*/ 	.byte	0x03, 0x19
        /*1a9a*/ 	.short	0x0470


	//----- nvinfo : EIATTR_PARAM_CBANK
	.align		4
        /*1a9c*/ 	.byte	0x04, 0x0a
        /*1a9e*/ 	.short	(.L_45 - .L_44)
	.align		4
.L_44:
        /*1aa0*/ 	.word	index@(.nv.constant0._ZN7cutlass13device_kernelINS_4gemm6kernel13GemmUniversalIN4cute5tupleIJiiiiEEENS1_10collective13CollectiveMmaINS1_34MainloopSm90TmaGmmaWarpSpecializedILi6ENS5_IJNS4_1CILi1EEESB_SB_EEENS1_35KernelTmaWarpSpecializedCooperativeEEENS5_IJNSA_ILi256EEESF_NSA_ILi64EEEEEEaNS5_IJlSB_lEEEaSI_NS4_8TiledMMAINS4_8MMA_AtomIJNS4_4SM904GMMA27MMA_64x256x32_S32S8S8_SS_TNEEEENS4_6LayoutINS5_IJNSA_ILi2EEESB_SB_EEENS5_IJSB_NSA_ILi0EEESS_EEEEENS5_IJNS4_10UnderscoreESV_SV_EEEEENS4_13SM90_TMA_LOADENS4_14ComposedLayoutINS4_7SwizzleILi2ELi4ELi3EEENS4_18smem_ptr_flag_bitsILi8EEENSP_INS5_IJNSA_ILi8EEESG_EEENS5_IJSG_SB_EEEEEEEvNS4_8identityESY_S18_vS19_EENS_8epilogue10collective6detail29Sm90TmaWarpSpecializedAdapterINS1C_15DefaultEpilogueIaSI_SI_NS1B_6thread17LinearCombinationIaLi1EiiLNS1G_9ScaleType4KindE0ELNS_15FloatRoundStyleE2EaEENS1_15EpilogueDefaultEEEEEvvEEEEvNT_6ParamsE)
        /*1aa4*/ 	.short	0x0210
        /*1aa6*/ 	.short	0x0470


	//----- nvinfo : EIATTR_SW_WAR
	.align		4
.L_45:
        /*1aa8*/ 	.byte	0x04, 0x36
        /*1aaa*/ 	.short	(.L_47 - .L_46)
.L_46:
        /*1aac*/ 	.word	0x00000008
.L_47:


//--------------------- .nv.callgraph             --------------------------
	.section	.nv.callgraph,"",@"SHT_CUDA_CALLGRAPH"
	.align	4
	.sectionentsize	8
	.align		4
        /*0000*/ 	.word	0x00000000
	.align		4
        /*0004*/ 	.word	0xffffffff
	.align		4
        /*0008*/ 	.word	index@(_ZN7cutlass13device_kernelINS_4gemm6kernel13GemmUniversalIN4cute5tupleIJiiiiEEENS1_10collective13CollectiveMmaINS1_34MainloopSm90TmaGmmaWarpSpecializedILi6ENS5_IJNS4_1CILi1EEESB_SB_EEENS1_35KernelTmaWarpSpecializedCooperativeEEENS5_IJNSA_ILi256EEESF_NSA_ILi64EEEEEEaNS5_IJlSB_lEEEaSI_NS4_8TiledMMAINS4_8MMA_AtomIJNS4_4SM904GMMA27MMA_64x256x32_S32S8S8_SS_TNEEEENS4_6LayoutINS5_IJNSA_ILi2EEESB_SB_EEENS5_IJSB_NSA_ILi0EEESS_EEEEENS5_IJNS4_10UnderscoreESV_SV_EEEEENS4_13SM90_TMA_LOADENS4_14ComposedLayoutINS4_7SwizzleILi2ELi4ELi3EEENS4_18smem_ptr_flag_bitsILi8EEENSP_INS5_IJNSA_ILi8EEESG_EEENS5_IJSG_SB_EEEEEEEvNS4_8identityESY_S18_vS19_EENS_8epilogue10collective6detail29Sm90TmaWarpSpecializedAdapterINS1C_15DefaultEpilogueIaSI_SI_NS1B_6thread17LinearCombinationIaLi1EiiLNS1G_9ScaleType4KindE0ELNS_15FloatRoundStyleE2EaEENS1_15EpilogueDefaultEEEEEvvEEEEvNT_6ParamsE)
	.align		4
        /*000c*/ 	.word	index@(__assertfail)
	.align		4
        /*0010*/ 	.word	0x00000000
	.align		4
        /*0014*/ 	.word	0xfffffffe
	.align		4
        /*0018*/ 	.word	0x00000000
	.align		4
        /*001c*/ 	.word	0xfffffffd
	.align		4
        /*0020*/ 	.word	0x00000000
	.align		4
        /*0024*/ 	.word	0xfffffffc


//--------------------- .nv.constant4             --------------------------
	.section	.nv.constant4,"a",@progbits
	.align	8
	.align		8
.nv.constant4:
        /*0000*/ 	.dword	__assertfail
	.align		8
        /*0008*/ 	.dword	__unnamed_1
	.align		8
        /*0010*/ 	.dword	_ZN40_INTERNAL_f5ab117a_4_k_cu_b9e06685_319864cuda3std3__45__cpo5beginE
	.align		8
        /*0018*/ 	.dword	_ZN40_INTERNAL_f5ab117a_4_k_cu_b9e06685_319864cuda3std3__45__cpo3endE
	.align		8
        /*0020*/ 	.dword	_ZN40_INTERNAL_f5ab117a_4_k_cu_b9e06685_319864cuda3std3__45__cpo6cbeginE
	.align		8
        /*0028*/ 	.dword	_ZN40_INTERNAL_f5ab117a_4_k_cu_b9e06685_319864cuda3std3__45__cpo4cendE
	.align		8
        /*0030*/ 	.dword	_ZN40_INTERNAL_f5ab117a_4_k_cu_b9e06685_319864cuda3std3__442_GLOBAL__N__f5ab117a_4_k_cu_b9e06685_319866ignoreE
	.align		8
        /*0038*/ 	.dword	_ZN40_INTERNAL_f5ab117a_4_k_cu_b9e06685_319864cuda3std3__419piecewise_constructE
	.align		8
        /*0040*/ 	.dword	_ZN40_INTERNAL_f5ab117a_4_k_cu_b9e06685_319864cuda3std3__48in_placeE
	.align		8
        /*0048*/ 	.dword	_ZN40_INTERNAL_f5ab117a_4_k_cu_b9e06685_319864cuda3std6ranges3__45__cpo4swapE
	.align		8
        /*0050*/ 	.dword	_ZN40_INTERNAL_f5ab117a_4_k_cu_b9e06685_319864cuda3std6ranges3__45__cpo9iter_moveE
	.align		8
        /*0058*/ 	.dword	_ZN40_INTERNAL_f5ab117a_4_k_cu_b9e06685_319864cute7productE
	.align		8
        /*0060*/ 	.dword	_ZN40_INTERNAL_f5ab117a_4_k_cu_b9e06685_319864cute1_E
	.align		8
        /*0068*/ 	.dword	$str$22
	.align		8
        /*0070*/ 	.dword	$str$23


//--------------------- .text._ZN7cutlass13device_kernelINS_4gemm6kernel13GemmUniversalIN4cute5tupleIJiiiiEEENS1_10collective13CollectiveMmaINS1_34MainloopSm90TmaGmmaWarpSpecializedILi6ENS5_IJNS4_1CILi1EEESB_SB_EEENS1_35KernelTmaWarpSpecializedCooperativeEEENS5_IJNSA_ILi256EEESF_NSA_ILi64EEEEEEaNS5_IJlSB_lEEEaSI_NS4_8TiledMMAINS4_8MMA_AtomIJNS4_4SM904GMMA27MMA_64x256x32_S32S8S8_SS_TNEEEENS4_6LayoutINS5_IJNSA_ILi2EEESB_SB_EEENS5_IJSB_NSA_ILi0EEESS_EEEEENS5_IJNS4_10UnderscoreESV_SV_EEEEENS4_13SM90_TMA_LOADENS4_14ComposedLayoutINS4_7SwizzleILi2ELi4ELi3EEENS4_18smem_ptr_flag_bitsILi8EEENSP_INS5_IJNSA_ILi8EEESG_EEENS5_IJSG_SB_EEEEEEEvNS4_8identityESY_S18_vS19_EENS_8epilogue10collective6detail29Sm90TmaWarpSpecializedAdapterINS1C_15DefaultEpilogueIaSI_SI_NS1B_6thread17LinearCombinationIaLi1EiiLNS1G_9ScaleType4KindE0ELNS_15FloatRoundStyleE2EaEENS1_15EpilogueDefaultEEEEEvvEEEEvNT_6ParamsE --------------------------
	.section	.text._ZN7cutlass13device_kernelINS_4gemm6kernel13GemmUniversalIN4cute5tupleIJiiiiEEENS1_10collective13CollectiveMmaINS1_34MainloopSm90TmaGmmaWarpSpecializedILi6ENS5_IJNS4_1CILi1EEESB_SB_EEENS1_35KernelTmaWarpSpecializedCooperativeEEENS5_IJNSA_ILi256EEESF_NSA_ILi64EEEEEEaNS5_IJlSB_lEEEaSI_NS4_8TiledMMAINS4_8MMA_AtomIJNS4_4SM904GMMA27MMA_64x256x32_S32S8S8_SS_TNEEEENS4_6LayoutINS5_IJNSA_ILi2EEESB_SB_EEENS5_IJSB_NSA_ILi0EEESS_EEEEENS5_IJNS4_10UnderscoreESV_SV_EEEEENS4_13SM90_TMA_LOADENS4_14ComposedLayoutINS4_7SwizzleILi2ELi4ELi3EEENS4_18smem_ptr_flag_bitsILi8EEENSP_INS5_IJNSA_ILi8EEESG_EEENS5_IJSG_SB_EEEEEEEvNS4_8identityESY_S18_vS19_EENS_8epilogue10collective6detail29Sm90TmaWarpSpecializedAdapterINS1C_15DefaultEpilogueIaSI_SI_NS1B_6thread17LinearCombinationIaLi1EiiLNS1G_9ScaleType4KindE0ELNS_15FloatRoundStyleE2EaEENS1_15EpilogueDefaultEEEEEvvEEEEvNT_6ParamsE,"ax",@progbits
	.align	128
.text._ZN7cutlass13device_kernelINS_4gemm6kernel13GemmUniversalIN4cute5tupleIJiiiiEEENS1_10collective13CollectiveMmaINS1_34MainloopSm90TmaGmmaWarpSpecializedILi6ENS5_IJNS4_1CILi1EEESB_SB_EEENS1_35KernelTmaWarpSpecializedCooperativeEEENS5_IJNSA_ILi256EEESF_NSA_ILi64EEEEEEaNS5_IJlSB_lEEEaSI_NS4_8TiledMMAINS4_8MMA_AtomIJNS4_4SM904GMMA27MMA_64x256x32_S32S8S8_SS_TNEEEENS4_6LayoutINS5_IJNSA_ILi2EEESB_SB_EEENS5_IJSB_NSA_ILi0EEESS_EEEEENS5_IJNS4_10UnderscoreESV_SV_EEEEENS4_13SM90_TMA_LOADENS4_14ComposedLayoutINS4_7SwizzleILi2ELi4ELi3EEENS4_18smem_ptr_flag_bitsILi8EEENSP_INS5_IJNSA_ILi8EEESG_EEENS5_IJSG_SB_EEEEEEEvNS4_8identityESY_S18_vS19_EENS_8epilogue10collective6detail29Sm90TmaWarpSpecializedAdapterINS1C_15DefaultEpilogueIaSI_SI_NS1B_6thread17LinearCombinationIaLi1EiiLNS1G_9ScaleType4KindE0ELNS_15FloatRoundStyleE2EaEENS1_15EpilogueDefaultEEEEEvvEEEEvNT_6ParamsE:
        .type           _ZN7cutlass13device_kernelINS_4gemm6kernel13GemmUniversalIN4cute5tupleIJiiiiEEENS1_10collective13CollectiveMmaINS1_34MainloopSm90TmaGmmaWarpSpecializedILi6ENS5_IJNS4_1CILi1EEESB_SB_EEENS1_35KernelTmaWarpSpecializedCooperativeEEENS5_IJNSA_ILi256EEESF_NSA_ILi64EEEEEEaNS5_IJlSB_lEEEaSI_NS4_8TiledMMAINS4_8MMA_AtomIJNS4_4SM904GMMA27MMA_64x256x32_S32S8S8_SS_TNEEEENS4_6LayoutINS5_IJNSA_ILi2EEESB_SB_EEENS5_IJSB_NSA_ILi0EEESS_EEEEENS5_IJNS4_10UnderscoreESV_SV_EEEEENS4_13SM90_TMA_LOADENS4_14ComposedLayoutINS4_7SwizzleILi2ELi4ELi3EEENS4_18smem_ptr_flag_bitsILi8EEENSP_INS5_IJNSA_ILi8EEESG_EEENS5_IJSG_SB_EEEEEEEvNS4_8identityESY_S18_vS19_EENS_8epilogue10collective6detail29Sm90TmaWarpSpecializedAdapterINS1C_15DefaultEpilogueIaSI_SI_NS1B_6thread17LinearCombinationIaLi1EiiLNS1G_9ScaleType4KindE0ELNS_15FloatRoundStyleE2EaEENS1_15EpilogueDefaultEEEEEvvEEEEvNT_6ParamsE,@function
        .size           _ZN7cutlass13device_kernelINS_4gemm6kernel13GemmUniversalIN4cute5tupleIJiiiiEEENS1_10collective13CollectiveMmaINS1_34MainloopSm90TmaGmmaWarpSpecializedILi6ENS5_IJNS4_1CILi1EEESB_SB_EEENS1_35KernelTmaWarpSpecializedCooperativeEEENS5_IJNSA_ILi256EEESF_NSA_ILi64EEEEEEaNS5_IJlSB_lEEEaSI_NS4_8TiledMMAINS4_8MMA_AtomIJNS4_4SM904GMMA27MMA_64x256x32_S32S8S8_SS_TNEEEENS4_6LayoutINS5_IJNSA_ILi2EEESB_SB_EEENS5_IJSB_NSA_ILi0EEESS_EEEEENS5_IJNS4_10UnderscoreESV_SV_EEEEENS4_13SM90_TMA_LOADENS4_14ComposedLayoutINS4_7SwizzleILi2ELi4ELi3EEENS4_18smem_ptr_flag_bitsILi8EEENSP_INS5_IJNSA_ILi8EEESG_EEENS5_IJSG_SB_EEEEEEEvNS4_8identityESY_S18_vS19_EENS_8epilogue10collective6detail29Sm90TmaWarpSpecializedAdapterINS1C_15DefaultEpilogueIaSI_SI_NS1B_6thread17LinearCombinationIaLi1EiiLNS1G_9ScaleType4KindE0ELNS_15FloatRoundStyleE2EaEENS1_15EpilogueDefaultEEEEEvvEEEEvNT_6ParamsE,(.L_x_586 - _ZN7cutlass13device_kernelINS_4gemm6kernel13GemmUniversalIN4cute5tupleIJiiiiEEENS1_10collective13CollectiveMmaINS1_34MainloopSm90TmaGmmaWarpSpecializedILi6ENS5_IJNS4_1CILi1EEESB_SB_EEENS1_35KernelTmaWarpSpecializedCooperativeEEENS5_IJNSA_ILi256EEESF_NSA_ILi64EEEEEEaNS5_IJlSB_lEEEaSI_NS4_8TiledMMAINS4_8MMA_AtomIJNS4_4SM904GMMA27MMA_64x256x32_S32S8S8_SS_TNEEEENS4_6LayoutINS5_IJNSA_ILi2EEESB_SB_EEENS5_IJSB_NSA_ILi0EEESS_EEEEENS5_IJNS4_10UnderscoreESV_SV_EEEEENS4_13SM90_TMA_LOADENS4_14ComposedLayoutINS4_7SwizzleILi2ELi4ELi3EEENS4_18smem_ptr_flag_bitsILi8EEENSP_INS5_IJNSA_ILi8EEESG_EEENS5_IJSG_SB_EEEEEEEvNS4_8identityESY_S18_vS19_EENS_8epilogue10collective6detail29Sm90TmaWarpSpecializedAdapterINS1C_15DefaultEpilogueIaSI_SI_NS1B_6thread17LinearCombinationIaLi1EiiLNS1G_9ScaleType4KindE0ELNS_15FloatRoundStyleE2EaEENS1_15EpilogueDefaultEEEEEvvEEEEvNT_6ParamsE)
        .other          _ZN7cutlass13device_kernelINS_4gemm6kernel13GemmUniversalIN4cute5tupleIJiiiiEEENS1_10collective13CollectiveMmaINS1_34MainloopSm90TmaGmmaWarpSpecializedILi6ENS5_IJNS4_1CILi1EEESB_SB_EEENS1_35KernelTmaWarpSpecializedCooperativeEEENS5_IJNSA_ILi256EEESF_NSA_ILi64EEEEEEaNS5_IJlSB_lEEEaSI_NS4_8TiledMMAINS4_8MMA_AtomIJNS4_4SM904GMMA27MMA_64x256x32_S32S8S8_SS_TNEEEENS4_6LayoutINS5_IJNSA_ILi2EEESB_SB_EEENS5_IJSB_NSA_ILi0EEESS_EEEEENS5_IJNS4_10UnderscoreESV_SV_EEEEENS4_13SM90_TMA_LOADENS4_14ComposedLayoutINS4_7SwizzleILi2ELi4ELi3EEENS4_18smem_ptr_flag_bitsILi8EEENSP_INS5_IJNSA_ILi8EEESG_EEENS5_IJSG_SB_EEEEEEEvNS4_8identityESY_S18_vS19_EENS_8epilogue10collective6detail29Sm90TmaWarpSpecializedAdapterINS1C_15DefaultEpilogueIaSI_SI_NS1B_6thread17LinearCombinationIaLi1EiiLNS1G_9ScaleType4KindE0ELNS_15FloatRoundStyleE2EaEENS1_15EpilogueDefaultEEEEEvvEEEEvNT_6ParamsE,@"STO_CUDA_ENTRY STV_DEFAULT"
_ZN7cutlass13device_kernelINS_4gemm6kernel13GemmUniversalIN4cute5tupleIJiiiiEEENS1_10collective13CollectiveMmaINS1_34MainloopSm90TmaGmmaWarpSpecializedILi6ENS5_IJNS4_1CILi1EEESB_SB_EEENS1_35KernelTmaWarpSpecializedCooperativeEEENS5_IJNSA_ILi256EEESF_NSA_ILi64EEEEEEaNS5_IJlSB_lEEEaSI_NS4_8TiledMMAINS4_8MMA_AtomIJNS4_4SM904GMMA27MMA_64x256x32_S32S8S8_SS_TNEEEENS4_6LayoutINS5_IJNSA_ILi2EEESB_SB_EEENS5_IJSB_NSA_ILi0EEESS_EEEEENS5_IJNS4_10UnderscoreESV_SV_EEEEENS4_13SM90_TMA_LOADENS4_14ComposedLayoutINS4_7SwizzleILi2ELi4ELi3EEENS4_18smem_ptr_flag_bitsILi8EEENSP_INS5_IJNSA_ILi8EEESG_EEENS5_IJSG_SB_EEEEEEEvNS4_8identityESY_S18_vS19_EENS_8epilogue10collective6detail29Sm90TmaWarpSpecializedAdapterINS1C_15DefaultEpilogueIaSI_SI_NS1B_6thread17LinearCombinationIaLi1EiiLNS1G_9ScaleType4KindE0ELNS_15FloatRoundStyleE2EaEENS1_15EpilogueDefaultEEEEEvvEEEEvNT_6ParamsE:
[----:B------:R-:W0:Y:S02]  /*0000*/  LDC R1, c[0x0][0x28] ;  /* 0x00000a00ff017b82 */ /* 0x000e240000000800 */
[----:B0-----:R-:W-:Y:S01]  /*0010*/  VIADD R1, R1, 0xfffffb48 ;  /* 0xfffffb4801017836 */ /* 0x001fe20000000000 */
[----:B------:R-:W0:Y:S01]  /*0020*/  S2R R2, SR_TID.X ;  /* 0x0000000000027919 */ /* 0x000e220000002100 */
[----:B------:R-:W-:Y:S01]  /*0030*/  ELECT P0, URZ, PT ;  /* 0x00000000003f782f */ /* 0x000fe20003800000 */
[----:B------:R-:W-:Y:S01]  /*0040*/  BSSY B0, `(.L_x_0) ;  /* 0x0000015000007945 */ /* 0x000fe20003800000 */
[--C-:B0-----:R-:W-:Y:S02]  /*0050*/  SHF.R.U32.HI R0, RZ, 0x5, R2.reuse ;  /* 0x00000005ff007819 */ /* 0x101fe40000011602 */
[----:B------:R-:W-:-:S03]  /*0060*/  SHF.R.U32.HI R2, RZ, 0x7, R2 ;  /* 0x00000007ff027819 */ /* 0x000fc60000011602 */
[----:B------:R-:W0:Y:S04]  /*0070*/  SHFL.IDX PT, R3, R0, RZ, 0x1f ;  /* 0x00001fff00037589 */ /* 0x000e2800000e0000 */
[----:B------:R-:W1:Y:S01]  /*0080*/  SHFL.IDX PT, R2, R2, RZ, 0x1f ;  /* 0x00001fff02027589 */ /* 0x000e6200000e0000 */
[----:B0-----:R-:W-:Y:S02]  /*0090*/  R2UR UR10, R3 ;  /* 0x00000000030a72ca */ /* 0x001fe400000e0000 */
[----:B-1----:R-:W-:-:S11]  /*00a0*/  R2UR UR5, R2 ;  /* 0x00000000020572ca */ /* 0x002fd600000e0000 */
[----:B------:R-:W-:Y:S02]  /*00b0*/  USHF.R.S32.HI UR4, URZ, 0x1f, UR10 ;  /* 0x0000001f3f047899 */ /* 0x000fe4000801140a */
[----:B------:R-:W-:Y:S02]  /*00c0*/  ISETP.NE.OR P0, PT, RZ, UR10, !P0 ;  /* 0x0000000aff007c0c */ /* 0x000fe4000c705670 */
[----:B------:R-:W-:-:S04]  /*00d0*/  ULEA.HI UR4, UR4, UR10, URZ, 0x2 ;  /* 0x0000000a04047291 */ /* 0x000fc8000f8f103f */
[----:B------:R-:W-:-:S04]  /*00e0*/  ULOP3.LUT UR4, UR4, 0xfffffffc, URZ, 0xc0, !UPT ;  /* 0xfffffffc04047892 */ /* 0x000fc8000f8ec03f */
[----:B------:R-:W-:-:S03]  /*00f0*/  UIADD3 UR10, UR10, -UR4, URZ ;  /* 0x800000040a0a7290 */ /* 0x000fc6000fffe03f */
[----:B------:R-:W-:Y:S09]  /*0100*/  @P0 BRA `(.L_x_1) ;  /* 0x0000000000200947 */ /* 0x000ff20003800000 */
[----:B------:R-:W-:Y:S02]  /*0110*/  ULDC.64 UR6, c[0x0][0x198] ;  /* 0x0000660000067ab9 */ /* 0x000fe40000000a00 */
[----:B------:R-:W-:Y:S02]  /*0120*/  UIADD3 UR8, UP0, UR6, 0xf0, URZ ;  /* 0x000000f006087890 */ /* 0x000fe4000ff1e03f */
[----:B------:R-:W-:Y:S02]  /*0130*/  UIADD3 UR6, UP1, UR6, 0x1f0, URZ ;  /* 0x000001f006067890 */ /* 0x000fe4000ff3e03f */
[----:B------:R-:W-:Y:S02]  /*0140*/  UIADD3.X UR9, URZ, UR7, URZ, UP0, !UPT ;  /* 0x000000073f097290 */ /* 0x000fe400087fe43f */
[----:B------:R-:W-:-:S07]  /*0150*/  UIADD3.X UR7, URZ, UR7, URZ, UP1, !UPT ;  /* 0x000000073f077290 */ /* 0x000fce0008ffe43f */
[----:B------:R0:W-:Y:S02]  /*0160*/  UTMACCTL.PF [UR8] ;  /* 0x00000000080079b9 */ /* 0x0001e40008040000 */
[----:B------:R0:W-:Y:S02]  /*0170*/  UTMACCTL.PF [UR6] ;  /* 0x00000000060079b9 */ /* 0x0001e40008040000 */
[----:B0-----:R-:W-:Y:S01]  /*0180*/  NOP ;  /* 0x0000000000007918 */ /* 0x001fe20000000000 */
.L_x_1:
[----:B------:R-:W-:Y:S05]  /*0190*/  BSYNC B0 ;  /* 0x0000000000007941 */ /* 0x000fea0003800000 */
.L_x_0:
[----:B------:R-:W0:Y:S01]  /*01a0*/  SHFL.IDX PT, R2, R0, RZ, 0x1f ;  /* 0x00001fff00027589 */ /* 0x000e2200000e0000 */
[----:B------:R-:W-:Y:S01]  /*01b0*/  UISETP.NE.AND UP0, UPT, UR10, 0x3, UPT ;  /* 0x000000030a00788c */ /* 0x000fe2000bf05270 */
[----:B------:R-:W-:Y:S01]  /*01c0*/  ISETP.NE.AND P1, PT, RZ, UR5, PT ;  /* 0x00000005ff007c0c */ /* 0x000fe2000bf25270 */
[----:B------:R-:W-:Y:S02]  /*01d0*/  UIADD3 UR18, UR5, -0x1, URZ ;  /* 0xffffffff05127890 */ /* 0x000fe4000fffe03f */
[----:B------:R-:W-:Y:S02]  /*01e0*/  UISETP.EQ.OR UP0, UPT, UR10, URZ, !UP0 ;  /* 0x0000003f0a00728c */ /* 0x000fe4000c702670 */
[----:B------:R-:W-:Y:S02]  /*01f0*/  UISETP.GE.U32.AND UP1, UPT, UR18, 0x2, UPT ;  /* 0x000000021200788c */ /* 0x000fe4000bf26070 */
[----:B------:R-:W-:-:S04]  /*0200*/  UISETP.EQ.AND UP0, UPT, UR5, URZ, UP0 ;  /* 0x0000003f0500728c */ /* 0x000fc80008702270 */
[----:B------:R-:W-:-:S04]  /*0210*/  USEL UR40, URZ, 0x1, !UP0 ;  /* 0x000000013f287887 */ /* 0x000fc8000c000000 */
[----:B------:R-:W-:Y:S01]  /*0220*/  USEL UR40, UR40, 0x2, UP1 ;  /* 0x0000000228287887 */ /* 0x000fe20008800000 */
[----:B0-----:R-:W-:-:S13]  /*0230*/  ISETP.NE.AND P0, PT, R2, RZ, PT ;  /* 0x000000ff0200720c */ /* 0x001fda0003f05270 */
[----:B------:R-:W-:Y:S05]  /*0240*/  @P0 BRA `(.L_x_2) ;  /* 0x0000000000680947 */ /* 0x000fea0003800000 */
[----:B------:R-:W0:Y:S01]  /*0250*/  S2UR UR8, SR_CgaCtaId ;  /* 0x00000000000879c3 */ /* 0x000e220000008800 */
[----:B------:R-:W-:Y:S01]  /*0260*/  UMOV UR4, 0x400 ;  /* 0x0000040000047882 */ /* 0x000fe20000000000 */
[----:B------:R-:W-:Y:S01]  /*0270*/  UMOV UR5, 0x1 ;  /* 0x0000000100057882 */ /* 0x000fe20000000000 */
[----:B------:R-:W-:Y:S01]  /*0280*/  UMOV UR6, 0x100 ;  /* 0x0000010000067882 */ /* 0x000fe20000000000 */
[----:B------:R-:W-:Y:S01]  /*0290*/  ELECT P0, URZ, PT ;  /* 0x00000000003f782f */ /* 0x000fe20003800000 */
[----:B------:R-:W-:-:S04]  /*02a0*/  UIADD3 UR6, -UR6, 0x100000, URZ ;  /* 0x0010000006067890 */ /* 0x000fc8000fffe13f */
[----:B------:R-:W-:Y:S02]  /*02b0*/  USHF.L.U32 UR7, UR6, 0xb, URZ ;  /* 0x0000000b06077899 */ /* 0x000fe4000800063f */
[----:B------:R-:W-:Y:S02]  /*02c0*/  USHF.L.U32 UR6, UR6, 0x1, URZ ;  /* 0x0000000106067899 */ /* 0x000fe4000800063f */
[----:B0-----:R-:W-:Y:S02]  /*02d0*/  ULEA UR8, UR8, UR4, 0x18 ;  /* 0x0000000408087291 */ /* 0x001fe4000f8ec03f */
[----:B------:R-:W-:-:S04]  /*02e0*/  UIADD3 UR4, -UR5, 0x100000, URZ ;  /* 0x0010000005047890 */ /* 0x000fc8000fffe13f */
[----:B------:R-:W-:Y:S02]  /*02f0*/  USHF.L.U32 UR5, UR4, 0xb, URZ ;  /* 0x0000000b04057899 */ /* 0x000fe4000800063f */
[----:B------:R-:W-:Y:S01]  /*0300*/  USHF.L.U32 UR4, UR4, 0x1, URZ ;  /* 0x0000000104047899 */ /* 0x000fe2000800063f */
[----:B------:R-:W0:Y:S11]  /*0310*/  FENCE.VIEW.ASYNC.S ;  /* 0x00000000000073c6 */ /* 0x000e360000000000 */
[----:B0-----:R0:W1:Y:S01]  /*0320*/  SYNCS.EXCH.64 URZ, [UR8], UR4 ;  /* 0x00000004083f75b2 */ /* 0x0010620008000100 */
[----:B------:R0:W2:Y:S01]  /*0330*/  SYNCS.EXCH.64 URZ, [UR8+0x30], UR6 ;  /* 0x00003006083f75b2 */ /* 0x0000a20008000100 */
[----:B------:R0:W3:Y:S01]  /*0340*/  SYNCS.EXCH.64 URZ, [UR8+0x8], UR4 ;  /* 0x00000804083f75b2 */ /* 0x0000e20008000100 */
[----:B------:R0:W4:Y:S01]  /*0350*/  SYNCS.EXCH.64 URZ, [UR8+0x38], UR6 ;  /* 0x00003806083f75b2 */ /* 0x0001220008000100 */
[----:B------:R0:W0:Y:S01]  /*0360*/  SYNCS.EXCH.64 URZ, [UR8+0x10], UR4 ;  /* 0x00001004083f75b2 */ /* 0x0000220008000100 */
[----:B------:R0:W0:Y:S01]  /*0370*/  SYNCS.EXCH.64 URZ, [UR8+0x40], UR6 ;  /* 0x00004006083f75b2 */ /* 0x0000220008000100 */
[----:B------:R0:W0:Y:S01]  /*0380*/  SYNCS.EXCH.64 URZ, [UR8+0x18], UR4 ;  /* 0x00001804083f75b2 */ /* 0x0000220008000100 */
[----:B------:R0:W0:Y:S01]  /*0390*/  SYNCS.EXCH.64 URZ, [UR8+0x48], UR6 ;  /* 0x00004806083f75b2 */ /* 0x0000220008000100 */
[----:B------:R0:W0:Y:S01]  /*03a0*/  SYNCS.EXCH.64 URZ, [UR8+0x20], UR4 ;  /* 0x00002004083f75b2 */ /* 0x0000220008000100 */
[----:B------:R0:W0:Y:S01]  /*03b0*/  SYNCS.EXCH.64 URZ, [UR8+0x50], UR6 ;  /* 0x00005006083f75b2 */ /* 0x0000220008000100 */
[----:B------:R0:W0:Y:S01]  /*03c0*/  SYNCS.EXCH.64 URZ, [UR8+0x28], UR4 ;  /* 0x00002804083f75b2 */ /* 0x0000220008000100 */
[----:B------:R0:W0:Y:S01]  /*03d0*/  SYNCS.EXCH.64 URZ, [UR8+0x58], UR6 ;  /* 0x00005806083f75b2 */ /* 0x0000220008000100 */
[----:B------:R-:W-:Y:S01]  /*03e0*/  NOP ;  /* 0x0000000000007918 */ /* 0x000fe20000000000 */
.L_x_2:
[----:B------:R-:W5:Y:S01]  /*03f0*/  SHFL.IDX PT, R0, R0, RZ, 0x1f ;  /* 0x00001fff00007589 */ /* 0x000f6200000e0000 */
[----:B------:R-:W-:Y:S01]  /*0400*/  ELECT P0, URZ, PT ;  /* 0x00000000003f782f */ /* 0x000fe20003800000 */
[----:B------:R-:W1:Y:S01]  /*0410*/  S2UR UR17, SR_CTAID.Y ;  /* 0x00000000001179c3 */ /* 0x000e620000002600 */
[----:B0-----:R-:W-:Y:S01]  /*0420*/  ULDC UR5, c[0x0][0x65c] ;  /* 0x0001970000057ab9 */ /* 0x001fe20000000800 */
[----:B------:R-:W-:Y:S01]  /*0430*/  UMOV UR12, 0x20 ;  /* 0x00000020000c7882 */ /* 0x000fe20000000000 */
[----:B------:R-:W-:Y:S01]  /*0440*/  UISETP.NE.AND UP2, UPT, UR5, 0x1, UPT ;  /* 0x000000010500788c */ /* 0x000fe2000bf45270 */
[----:B------:R-:W-:Y:S01]  /*0450*/  NOP ;  /* 0x0000000000007918 */ /* 0x000fe20000000000 */
[----:B------:R-:W-:Y:S02]  /*0460*/  NOP ;  /* 0x0000000000007918 */ /* 0x000fe40000000000 */
[----:B------:R-:W-:Y:S01]  /*0470*/  UP2UR UR46, UPR, URZ, 0x4 ;  /* 0x000000043f2e7883 */ /* 0x000fe20008000000 */
[----:B------:R-:W0:Y:S01]  /*0480*/  S2UR UR4, SR_CTAID.X ;  /* 0x00000000000479c3 */ /* 0x000e220000002500 */
[----:B------:R-:W-:-:S02]  /*0490*/  PLOP3.LUT P2, PT, PT, PT, UP2, 0x80, 0x0 ;  /* 0x000000000000781c */ /* 0x000fc40003f4f028 */
[----:B------:R-:W-:Y:S02]  /*04a0*/  PLOP3.LUT P4, PT, PT, PT, UP2, 0x80, 0x0 ;  /* 0x000000000000781c */ /* 0x000fe40003f8f028 */
[----:B------:R-:W-:Y:S01]  /*04b0*/  PLOP3.LUT P3, PT, PT, PT, UP2, 0x80, 0x0 ;  /* 0x000000000000781c */ /* 0x000fe20003f6f028 */
[----:B------:R-:W-:Y:S01]  /*04c0*/  @UP2 ULDC UR14, c[0x0][0x10] ;  /* 0x00000400000e2ab9 */ /* 0x000fe20000000800 */
[----:B------:R-:W-:Y:S01]  /*04d0*/  @UP2 UMOV UR9, URZ ;  /* 0x0000003f00092c82 */ /* 0x000fe20008000000 */
[----:B------:R-:W-:Y:S01]  /*04e0*/  @!UP2 ULDC UR11, c[0x0][0xc] ;  /* 0x00000300000baab9 */ /* 0x000fe20000000800 */
[----:B-----5:R-:W-:Y:S01]  /*04f0*/  ISETP.NE.OR P0, PT, R0, RZ, !P0 ;  /* 0x000000ff0000720c */ /* 0x020fe20004705670 */
[----:B-1----:R-:W-:Y:S02]  /*0500*/  @UP2 UMOV UR7, UR17 ;  /* 0x0000001100072c82 */ /* 0x002fe40008000000 */
[----:B------:R-:W-:Y:S01]  /*0510*/  @UP2 UMOV UR8, UR7 ;  /* 0x0000000700082c82 */ /* 0x000fe20008000000 */
[----:B------:R-:W-:Y:S01]  /*0520*/  @!UP2 UMOV UR7, UR17 ;  /* 0x000000110007ac82 */ /* 0x000fe20008000000 */
[----:B0-----:R-:W-:-:S08]  /*0530*/  @UP2 UIMAD.WIDE.U32 UR14, UR4, UR14, UR8 ;  /* 0x0000000e040e22a5 */ /* 0x001fd0000f8e0008 */
[----:B------:R-:W-:Y:S01]  /*0540*/  VOTEU.ALL UP0, P0 ;  /* 0x00000000003f7886 */ /* 0x000fe20000000000 */
[----:B------:R-:W-:Y:S01]  /*0550*/  VOTEU.ALL UP1, P0 ;  /* 0x00000000003f7886 */ /* 0x000fe20000020000 */
[----:B------:R-:W-:-:S03]  /*0560*/  IMAD.U32 R2, RZ, RZ, UR14 ;  /* 0x0000000eff027e24 */ /* 0x000fc6000f8e00ff */
[----:B------:R-:W0:Y:S01]  /*0570*/  @!UP0 S2UR UR6, SR_CgaCtaId ;  /* 0x00000000000689c3 */ /* 0x000e220000008800 */
[----:B------:R-:W-:Y:S01]  /*0580*/  @!UP0 UMOV UR5, 0x400 ;  /* 0x0000040000058882 */ /* 0x000fe20000000000 */
[----:B------:R-:W-:-:S04]  /*0590*/  @!UP0 UIADD3 UR12, -UR12, 0x100000, URZ ;  /* 0x001000000c0c8890 */ /* 0x000fc8000fffe13f */
[----:B------:R-:W-:Y:S02]  /*05a0*/  @!UP0 USHF.L.U32 UR13, UR12, 0xb, URZ ;  /* 0x0000000b0c0d8899 */ /* 0x000fe4000800063f */
[----:B------:R-:W-:Y:S01]  /*05b0*/  @!UP0 USHF.L.U32 UR12, UR12, 0x1, URZ ;  /* 0x000000010c0c8899 */ /* 0x000fe2000800063f */
[----:B------:R-:W-:Y:S01]  /*05c0*/  IMAD.U32 R3, RZ, RZ, UR15 ;  /* 0x0000000fff037e24 */ /* 0x000fe2000f8e00ff */
[----:B0-----:R-:W-:Y:S01]  /*05d0*/  @!UP0 ULEA UR16, UR6, UR5, 0x18 ;  /* 0x0000000506108291 */ /* 0x001fe2000f8ec03f */
[----:B------:R-:W-:Y:S01]  /*05e0*/  VOTEU.ALL UP0, P0 ;  /* 0x00000000003f7886 */ /* 0x000fe20000000000 */
[----:B------:R-:W-:Y:S01]  /*05f0*/  PLOP3.LUT P0, PT, PT, PT, UP2, 0x80, 0x0 ;  /* 0x000000000000781c */ /* 0x000fe20003f0f028 */
[----:B------:R-:W-:Y:S01]  /*0600*/  UMOV UR5, URZ ;  /* 0x0000003f00057c82 */ /* 0x000fe20008000000 */
[----:B------:R-:W-:Y:S01]  /*0610*/  @UP2 UMOV UR6, URZ ;  /* 0x0000003f00062c82 */ /* 0x000fe20008000000 */
[----:B------:R-:W-:Y:S02]  /*0620*/  @!UP2 UIMAD.WIDE.U32 UR8, UR11, UR7, UR4 ;  /* 0x000000070b08a2a5 */ /* 0x000fe4000f8e0004 */
[----:B------:R-:W-:-:S04]  /*0630*/  @UP2 UIADD3 UR6, UR15, UR6, URZ ;  /* 0x000000060f062290 */ /* 0x000fc8000fffe03f */
[----:B------:R-:W-:Y:S01]  /*0640*/  IMAD.U32 R5, RZ, RZ, UR9 ;  /* 0x00000009ff057e24 */ /* 0x000fe2000f8e00ff */
[----:B------:R-:W0:Y:S02]  /*0650*/  FENCE.VIEW.ASYNC.S ;  /* 0x00000000000073c6 */ /* 0x000e240000000000 */
[----:B0-----:R0:W2:Y:S01]  /*0660*/  @!UP0 SYNCS.EXCH.64 URZ, [UR16+0x70], UR12 ;  /* 0x0000700c103f85b2 */ /* 0x0010a20008000100 */
[----:B------:R-:W-:Y:S01]  /*0670*/  @P2 IMAD.U32 R6, RZ, RZ, UR6 ;  /* 0x00000006ff062e24 */ /* 0x000fe2000f8e00ff */
[----:B------:R-:W-:Y:S01]  /*0680*/  MOV R4, UR8 ;  /* 0x0000000800047c02 */ /* 0x000fe20008000f00 */
[----:B------:R-:W-:Y:S01]  /*0690*/  @!P4 IMAD.MOV.U32 R6, RZ, RZ, R5 ;  /* 0x000000ffff06c224 */ /* 0x000fe200078e0005 */
[----:B------:R-:W-:Y:S01]  /*06a0*/  @P0 MOV R7, R2 ;  /* 0x0000000200070202 */ /* 0x000fe20000000f00 */
[----:B------:R-:W-:Y:S02]  /*06b0*/  IMAD.U32 R2, RZ, RZ, UR8 ;  /* 0x00000008ff027e24 */ /* 0x000fe4000f8e00ff */
[----:B------:R-:W-:Y:S01]  /*06c0*/  IMAD.U32 R3, RZ, RZ, UR9 ;  /* 0x00000009ff037e24 */ /* 0x000fe2000f8e00ff */
[----:B------:R0:W-:Y:S01]  /*06d0*/  STL [R1+0x200], R6 ;  /* 0x0002000601007387 */ /* 0x0001e20000100800 */
[----:B------:R-:W-:-:S05]  /*06e0*/  @!P3 IMAD.MOV.U32 R7, RZ, RZ, R2 ;  /* 0x000000ffff07b224 */ /* 0x000fca00078e0002 */
[----:B------:R0:W-:Y:S01]  /*06f0*/  STL [R1+0x204], R7 ;  /* 0x0002040701007387 */ /* 0x0001e20000100800 */
[----:B------:R0:W2:Y:S01]  /*0700*/  @!UP1 SYNCS.EXCH.64 URZ, [UR16+0x78], UR12 ;  /* 0x0000780c103f95b2 */ /* 0x0000a20008000100 */
[----:B------:R-:W-:Y:S01]  /*0710*/  NOP ;  /* 0x0000000000007918 */ /* 0x000fe20000000000 */
[----:B--234-:R-:W-:Y:S06]  /*0720*/  BAR.SYNC.DEFER_BLOCKING 0x0 ;  /* 0x0000000000007b1d */ /* 0x01cfec0000010000 */
[----:B------:R-:W-:Y:S05]  /*0730*/  @!P1 BRA `(.L_x_3) ;  /* 0x0000012000e09947 */ /* 0x000fea0003800000 */
[----:B------:R-:W-:-:S06]  /*0740*/  UISETP.GT.U32.AND UP0, UPT, UR18, 0x1, UPT ;  /* 0x000000011200788c */ /* 0x000fcc000bf04070 */
[----:B------:R-:W-:-:S13]  /*0750*/  PLOP3.LUT P0, PT, PT, PT, UP0, 0x80, 0x0 ;  /* 0x000000000000781c */ /* 0x000fda0003f0f008 */
[----:B0-----:R-:W-:Y:S05]  /*0760*/  @P0 EXIT ;  /* 0x000000000000094d */ /* 0x001fea0003800000 */
[----:B------:R-:W-:Y:S01]  /*0770*/  ULDC.64 UR8, c[0x0][0x650] ;  /* 0x0001940000087ab9 */ /* 0x000fe20000000a00 */
[----:B------:R-:W-:Y:S01]  /*0780*/  UMOV UR41, 0xffffffff ;  /* 0xffffffff00297882 */ /* 0x000fe20000000000 */
[----:B------:R-:W-:Y:S01]  /*0790*/  ISETP.GE.U32.AND P0, PT, R7, UR8, PT ;  /* 0x0000000807007c0c */ /* 0x000fe2000bf06070 */
[----:B------:R-:W-:Y:S01]  /*07a0*/  UMOV UR42, 0xffffffff ;  /* 0xffffffff002a7882 */ /* 0x000fe20000000000 */
[----:B------:R-:W-:Y:S01]  /*07b0*/  UMOV UR43, 0xffffffff ;  /* 0xffffffff002b7882 */ /* 0x000fe20000000000 */
[----:B------:R-:W-:Y:S02]  /*07c0*/  PRMT R0, RZ, 0x7610, R0 ;  /* 0x00007610ff007816 */ /* 0x000fe40000000000 */
[----:B------:R-:W-:-:S13]  /*07d0*/  ISETP.GE.U32.AND.EX P0, PT, R6, UR9, PT, P0 ;  /* 0x0000000906007c0c */ /* 0x000fda000bf06100 */
[----:B------:R-:W-:Y:S05]  /*07e0*/  @P0 BRA `(.L_x_4) ;  /* 0x0000000400800947 */ /* 0x000fea0003800000 */
[----:B------:R-:W-:Y:S01]  /*07f0*/  I2FP.F32.U32 R0, UR4 ;  /* 0x0000000400007c45 */ /* 0x000fe20008201000 */
[----:B------:R-:W-:Y:S01]  /*0800*/  ULDC.64 UR16, c[0x0][0x628] ;  /* 0x00018a0000107ab9 */ /* 0x000fe20000000a00 */
[----:B------:R-:W-:Y:S01]  /*0810*/  ULDC UR6, c[0x0][0x150] ;  /* 0x0000540000067ab9 */ /* 0x000fe20000000800 */
[----:B------:R-:W-:Y:S01]  /*0820*/  ISETP.NE.U32.AND P0, PT, RZ, UR16, PT ;  /* 0x00000010ff007c0c */ /* 0x000fe2000bf05070 */
[----:B------:R-:W-:Y:S01]  /*0830*/  ULDC UR15, c[0x0][0x630] ;  /* 0x00018c00000f7ab9 */ /* 0x000fe20000000800 */
[----:B------:R-:W-:Y:S01]  /*0840*/  FMUL R0, R0, UR6 ;  /* 0x0000000600007c20 */ /* 0x000fe20008400000 */
[----:B------:R-:W-:Y:S01]  /*0850*/  R2UR UR18, R7 ;  /* 0x00000000071272ca */ /* 0x000fe200000e0000 */
[----:B------:R-:W-:Y:S01]  /*0860*/  ULDC UR20, c[0x0][0x154] ;  /* 0x0000550000147ab9 */ /* 0x000fe20000000800 */
[----:B------:R-:W-:Y:S01]  /*0870*/  ISETP.NE.AND.EX P0, PT, RZ, UR17, PT, P0 ;  /* 0x00000011ff007c0c */ /* 0x000fe2000bf05300 */
[----:B------:R0:W1:Y:S01]  /*0880*/  F2I.U32.TRUNC.NTZ R2, R0 ;  /* 0x0000000000027305 */ /* 0x000062000020f000 */
[----:B------:R-:W-:-:S02]  /*0890*/  R2UR UR19, R6 ;  /* 0x00000000061372ca */ /* 0x000fc400000e0000 */
[----:B------:R-:W-:Y:S02]  /*08a0*/  R2UR UR8, R7 ;  /* 0x00000000070872ca */ /* 0x000fe400000e0000 */
[----:B------:R-:W-:-:S07]  /*08b0*/  R2UR UR9, R6 ;  /* 0x00000000060972ca */ /* 0x000fce00000e0000 */
[----:B0-----:R-:W-:Y:S08]  /*08c0*/  @!P0 BRA `(.L_x_5) ;  /* 0x0000000000308947 */ /* 0x001ff00003800000 */
[----:B------:R-:W-:Y:S01]  /*08d0*/  R2UR UR8, R7 ;  /* 0x00000000070872ca */ /* 0x000fe200000e0000 */
[----:B------:R-:W-:Y:S01]  /*08e0*/  ULDC UR6, c[0x0][0x634] ;  /* 0x00018d0000067ab9 */ /* 0x000fe20000000800 */
[----:B------:R-:W-:-:S11]  /*08f0*/  R2UR UR14, R6 ;  /* 0x00000000060e72ca */ /* 0x000fd600000e0000 */
[----:B------:R-:W-:-:S04]  /*0900*/  UIADD3 UR6, UP0, UR8, UR6, URZ ;  /* 0x0000000608067290 */ /* 0x000fc8000ff1e03f */
[----:B------:R-:W-:-:S04]  /*0910*/  UIADD3.X UR14, URZ, UR14, URZ, UP0, !UPT ;  /* 0x0000000e3f0e7290 */ /* 0x000fc800087fe43f */
[----:B------:R-:W-:-:S04]  /*0920*/  UIMAD.WIDE.U32 UR8, UR14, UR16, URZ ;  /* 0x000000100e0872a5 */ /* 0x000fc8000f8e003f */
[----:B------:R-:W-:Y:S02]  /*0930*/  UIMAD.WIDE.U32 UR10, UP0, UR6, UR17, UR8 ;  /* 0x00000011060a72a5 */ /* 0x000fe4000f800008 */
[----:B------:R-:W-:Y:S02]  /*0940*/  UIMAD.WIDE.U32 UR8, UR6, UR16, URZ ;  /* 0x00000010060872a5 */ /* 0x000fe4000f8e003f */
[----:B------:R-:W-:Y:S02]  /*0950*/  UIADD3.X UR13, URZ, URZ, URZ, UP0, !UPT ;  /* 0x0000003f3f0d7290 */ /* 0x000fe400087fe43f */
[----:B------:R-:W-:Y:S01]  /*0960*/  UIADD3 URZ, UP0, UR9, UR10, URZ ;  /* 0x0000000a093f7290 */ /* 0x000fe2000ff1e03f */
[----:B------:R-:W-:-:S03]  /*0970*/  UMOV UR12, UR11 ;  /* 0x0000000b000c7c82 */ /* 0x000fc60008000000 */
[----:B------:R-:W-:-:S12]  /*0980*/  UIMAD.WIDE.U32.X UR8, UR14, UR17, UR12, UP0 ;  /* 0x000000110e0872a5 */ /* 0x000fd800080e040c */
.L_x_5:
[----:B------:R-:W-:Y:S01]  /*0990*/  USHF.R.U64 UR43, UR8, UR15, UR9 ;  /* 0x0000000f082b7299 */ /* 0x000fe20008001209 */
[----:B------:R-:W-:Y:S01]  /*09a0*/  I2FP.F32.U32 R0, UR7 ;  /* 0x0000000700007c45 */ /* 0x000fe20008201000 */
[----:B------:R-:W-:Y:S01]  /*09b0*/  USHF.R.U32.HI UR5, URZ, UR15, UR9 ;  /* 0x0000000f3f057299 */ /* 0x000fe20008011609 */
[----:B-1----:R-:W-:Y:S01]  /*09c0*/  R2UR UR12, R2 ;  /* 0x00000000020c72ca */ /* 0x002fe200000e0000 */
[----:B------:R-:W-:Y:S02]  /*09d0*/  UIADD3 UR6, UP0, URZ, -UR43, URZ ;  /* 0x8000002b3f067290 */ /* 0x000fe4000ff1e03f */
[----:B------:R-:W-:Y:S01]  /*09e0*/  FMUL R0, R0, UR20 ;  /* 0x0000001400007c20 */ /* 0x000fe20008400000 */
[----:B------:R-:W-:Y:S01]  /*09f0*/  ULDC.64 UR8, c[0x0][0x620] ;  /* 0x0001880000087ab9 */ /* 0x000fe20000000a00 */
[----:B------:R-:W-:Y:S01]  /*0a00*/  UIADD3.X UR5, URZ, ~UR5, URZ, UP0, !UPT ;  /* 0x800000053f057290 */ /* 0x000fe200087fe43f */
[----:B------:R-:W-:Y:S01]  /*0a10*/  UMOV UR10, UR18 ;  /* 0x00000012000a7c82 */ /* 0x000fe20008000000 */
[----:B------:R-:W-:-:S02]  /*0a20*/  UMOV UR11, UR19 ;  /* 0x00000013000b7c82 */ /* 0x000fc40008000000 */
[----:B------:R-:W-:Y:S01]  /*0a30*/  UIMAD UR5, UR5, UR8, URZ ;  /* 0x00000008050572a4 */ /* 0x000fe2000f8e023f */
[----:B------:R-:W0:Y:S01]  /*0a40*/  F2I.U32.TRUNC.NTZ R0, R0 ;  /* 0x0000000000007305 */ /* 0x000e22000020f000 */
[----:B------:R-:W-:Y:S02]  /*0a50*/  UIMAD.WIDE.U32 UR10, UR6, UR8, UR10 ;  /* 0x00000008060a72a5 */ /* 0x000fe4000f8e000a */
[----:B------:R-:W-:Y:S01]  /*0a60*/  UIMAD UR6, UR6, UR9, UR5 ;  /* 0x00000009060672a4 */ /* 0x000fe2000f8e0205 */
[----:B------:R-:W-:Y:S01]  /*0a70*/  ULDC UR21, c[0x0][0x658] ;  /* 0x0001960000157ab9 */ /* 0x000fe20000000800 */
[----:B------:R-:W-:Y:S02]  /*0a80*/  UMOV UR19, 0xffffffff ;  /* 0xffffffff00137882 */ /* 0x000fe40000000000 */
[----:B------:R-:W-:Y:S01]  /*0a90*/  UIADD3 UR6, UR11, UR6, URZ ;  /* 0x000000060b067290 */ /* 0x000fe2000fffe03f */
[----:B------:R-:W-:Y:S01]  /*0aa0*/  ULDC UR15, c[0x0][0x618] ;  /* 0x00018600000f7ab9 */ /* 0x000fe20000000800 */
[----:B------:R-:W-:Y:S01]  /*0ab0*/  ULDC.64 UR8, c[0x0][0x640] ;  /* 0x0001900000087ab9 */ /* 0x000fe20000000a00 */
[----:B------:R-:W-:Y:S01]  /*0ac0*/  USHF.L.U32 UR11, UR19, UR21, URZ ;  /* 0x00000015130b7299 */ /* 0x000fe2000800063f */
[----:B------:R-:W-:Y:S01]  /*0ad0*/  ISETP.NE.U32.AND P0, PT, RZ, UR8, PT ;  /* 0x00000008ff007c0c */ /* 0x000fe2000bf05070 */
[----:B------:R-:W-:-:S02]  /*0ae0*/  USHF.R.U64 UR19, UR10, UR15, UR6 ;  /* 0x0000000f0a137299 */ /* 0x000fc40008001206 */
[----:B------:R-:W-:Y:S01]  /*0af0*/  USHF.R.U32.HI UR10, URZ, UR15, UR6 ;  /* 0x0000000f3f0a7299 */ /* 0x000fe20008011606 */
[----:B0-----:R-:W-:Y:S01]  /*0b00*/  R2UR UR14, R0 ;  /* 0x00000000000e72ca */ /* 0x001fe200000e0000 */
[----:B------:R-:W-:Y:S01]  /*0b10*/  ULDC UR17, c[0x0][0x608] ;  /* 0x0001820000117ab9 */ /* 0x000fe20000000800 */
[----:B------:R-:W-:Y:S01]  /*0b20*/  ISETP.NE.AND.EX P0, PT, RZ, UR9, PT, P0 ;  /* 0x00000009ff007c0c */ /* 0x000fe2000bf05300 */
[----:B------:R-:W-:Y:S02]  /*0b30*/  USHF.R.U64 UR23, UR19, UR17, UR10 ;  /* 0x0000001113177299 */ /* 0x000fe4000800120a */
[----:B------:R-:W-:Y:S01]  /*0b40*/  USHF.R.U32.HI UR10, URZ, UR17, UR10 ;  /* 0x000000113f0a7299 */ /* 0x000fe2000801160a */
[----:B------:R-:W-:Y:S01]  /*0b50*/  UMOV UR16, 0x1 ;  /* 0x0000000100107882 */ /* 0x000fe20000000000 */
[----:B------:R-:W-:Y:S02]  /*0b60*/  UIADD3 UR12, -UR12, URZ, URZ ;  /* 0x0000003f0c0c7290 */ /* 0x000fe4000fffe13f */
[----:B------:R-:W-:-:S02]  /*0b70*/  USHF.R.U64 UR24, UR23, UR21, UR10 ;  /* 0x0000001517187299 */ /* 0x000fc4000800120a */
[----:B------:R-:W-:Y:S01]  /*0b80*/  USHF.L.U32 UR6, UR16, UR21, URZ ;  /* 0x0000001510067299 */ /* 0x000fe2000800063f */
[----:B------:R-:W-:Y:S01]  /*0b90*/  ULDC UR13, c[0x0][0x144] ;  /* 0x00005100000d7ab9 */ /* 0x000fe20000000800 */
[----:B------:R-:W-:Y:S01]  /*0ba0*/  ULDC UR5, c[0x0][0x600] ;  /* 0x0001800000057ab9 */ /* 0x000fe20000000800 */
[----:B------:R-:W-:Y:S02]  /*0bb0*/  ULOP3.LUT UR16, URZ, UR11, URZ, 0x33, !UPT ;  /* 0x0000000b3f107292 */ /* 0x000fe4000f8e333f */
[----:B------:R-:W-:Y:S02]  /*0bc0*/  USHF.R.U32.HI UR11, URZ, UR21, UR10 ;  /* 0x000000153f0b7299 */ /* 0x000fe4000801160a */
[----:B------:R-:W-:Y:S02]  /*0bd0*/  UIADD3 UR18, UR5, -0x1, URZ ;  /* 0xffffffff05127890 */ /* 0x000fe4000fffe03f */
[----:B------:R-:W-:Y:S02]  /*0be0*/  UIADD3 UR20, -UR14, URZ, URZ ;  /* 0x0000003f0e147290 */ /* 0x000fe4000fffe13f */
[----:B------:R-:W-:Y:S01]  /*0bf0*/  UIMAD UR4, UR13, UR12, UR4 ;  /* 0x0000000c0d0472a4 */ /* 0x000fe2000f8e0204 */
[----:B------:R-:W-:Y:S01]  /*0c00*/  ULDC UR25, c[0x0][0x148] ;  /* 0x0000520000197ab9 */ /* 0x000fe20000000800 */
[----:B------:R-:W-:Y:S01]  /*0c10*/  ULDC UR21, c[0x0][0x648] ;  /* 0x0001920000157ab9 */ /* 0x000fe20000000800 */
[----:B------:R-:W-:Y:S01]  /*0c20*/  ULDC UR22, c[0x0][0x638] ;  /* 0x00018e0000167ab9 */ /* 0x000fe20000000800 */
[----:B------:R-:W-:Y:S01]  /*0c30*/  UMOV UR10, UR24 ;  /* 0x00000018000a7c82 */ /* 0x000fe20008000000 */
[----:B------:R-:W-:Y:S07]  /*0c40*/  @!P0 BRA `(.L_x_6) ;  /* 0x0000000000308947 */ /* 0x000fee0003800000 */
[----:B------:R-:W-:Y:S02]  /*0c50*/  ULDC UR14, c[0x0][0x64c] ;  /* 0x00019300000e7ab9 */ /* 0x000fe40000000800 */
        /* <DEDUP_REMOVED lines=8> */
[----:B------:R-:W-:-:S07]  /*0ce0*/  UIMAD.WIDE.U32.X UR8, UR17, UR9, UR14, UP0 ;  /* 0x00000009110872a5 */ /* 0x000fce00080e040e */
[----:B------:R-:W-:Y:S01]  /*0cf0*/  UMOV UR10, UR8 ;  /* 0x00000008000a7c82 */ /* 0x000fe20008000000 */
[----:B------:R-:W-:-:S05]  /*0d00*/  UMOV UR11, UR9 ;  /* 0x00000009000b7c82 */ /* 0x000fca0008000000 */
.L_x_6:
[----:B------:R-:W-:Y:S01]  /*0d10*/  UISETP.NE.AND UP0, UPT, UR46, URZ, UPT ;  /* 0x0000003f2e00728c */ /* 0x000fe2000bf05270 */
[----:B------:R-:W-:Y:S01]  /*0d20*/  MOV R0, 0x1 ;  /* 0x0000000100007802 */ /* 0x000fe20000000f00 */
[----:B------:R-:W-:Y:S02]  /*0d30*/  USHF.R.U64 UR8, UR10, UR21, UR11 ;  /* 0x000000150a087299 */ /* 0x000fe4000800120b */
[----:B------:R-:W-:Y:S02]  /*0d40*/  ULOP3.LUT UR16, UR23, UR16, URZ, 0xc0, !UPT ;  /* 0x0000001017107292 */ /* 0x000fe4000f8ec03f */
[----:B------:R-:W-:Y:S02]  /*0d50*/  ULOP3.LUT UR18, UR19, UR18, URZ, 0xc0, !UPT ;  /* 0x0000001213127292 */ /* 0x000fe4000f8ec03f */
[----:B------:R-:W-:-:S03]  /*0d60*/  UIMAD UR16, UR6, UR8, UR16 ;  /* 0x00000008061072a4 */ /* 0x000fc6000f8e0210 */
[----:B------:R-:W-:Y:S02]  /*0d70*/  @UP0 UIMAD UR4, UR25, UR20, UR7 ;  /* 0x00000014190402a4 */ /* 0x000fe4000f8e0207 */
[----:B------:R-:W-:-:S04]  /*0d80*/  UIADD3 UR7, -UR8, URZ, URZ ;  /* 0x0000003f08077290 */ /* 0x000fc8000fffe13f */
[----:B------:R-:W-:-:S03]  /*0d90*/  UIMAD UR6, UR7, UR22, UR24 ;  /* 0x00000016070672a4 */ /* 0x000fc6000f8e0218 */
[----:B------:R-:W-:Y:S01]  /*0da0*/  ULDC UR7, c[0x0][0x610] ;  /* 0x0001840000077ab9 */ /* 0x000fe20000000800 */
[----:B------:R-:W-:Y:S02]  /*0db0*/  UIMAD UR6, UR6, UR5, UR18 ;  /* 0x00000005060672a4 */ /* 0x000fe4000f8e0212 */
[----:B------:R-:W-:-:S04]  /*0dc0*/  UIMAD UR4, UR16, UR7, UR4 ;  /* 0x00000007100472a4 */ /* 0x000fc8000f8e0204 */
[----:B------:R-:W-:Y:S02]  /*0dd0*/  USEL UR42, UR6, UR4, !UP0 ;  /* 0x00000004062a7287 */ /* 0x000fe4000c000000 */
[----:B------:R-:W-:-:S12]  /*0de0*/  USEL UR41, UR4, UR6, !UP0 ;  /* 0x0000000604297287 */ /* 0x000fd8000c000000 */
.L_x_4:
[----:B------:R-:W-:-:S08]  /*0df0*/  NOP ;  /* 0x0000000000007918 */ /* 0x000fd00000000000 */
[----:B------:R-:W0:Y:S02]  /*0e00*/  USETMAXREG.TRY_ALLOC.CTAPOOL UP0, 0xf0 ;  /* 0x000000f0000079c8 */ /* 0x000e240008000600 */
[----:B0-----:R-:W-:-:S13]  /*0e10*/  PLOP3.LUT P0, PT, PT, PT, UP0, 0x80, 0x0 ;  /* 0x000000000000781c */ /* 0x001fda0003f0f008 */
[----:B------:R-:W-:Y:S05]  /*0e20*/  @!P0 BRA `(.L_x_4) ;  /* 0xfffffffc00f08947 */ /* 0x000fea000383ffff */
[----:B------:R-:W-:Y:S01]  /*0e30*/  ULDC.64 UR4, c[0x0][0x598] ;  /* 0x0001660000047ab9 */ /* 0x000fe20000000a00 */
[----:B------:R-:W-:Y:S01]  /*0e40*/  ULDC.64 UR36, c[0x0][0x208] ;  /* 0x0000820000247ab9 */ /* 0x000fe20000000a00 */
[----:B------:R-:W-:-:S04]  /*0e50*/  ISETP.NE.U32.AND P0, PT, RZ, UR4, PT ;  /* 0x00000004ff007c0c */ /* 0x000fc8000bf05070 */
[----:B------:R-:W-:-:S13]  /*0e60*/  ISETP.NE.AND.EX P0, PT, RZ, UR5, PT, P0 ;  /* 0x00000005ff007c0c */ /* 0x000fda000bf05300 */
[----:B------:R-:W-:Y:S05]  /*0e70*/  @!P0 BRA `(.L_x_7) ;  /* 0x00000000001c8947 */ /* 0x000fea0003800000 */
[----:B------:R-:W0:Y:S02]  /*0e80*/  LDC.64 R2, c[0x0][0x598] ;  /* 0x00016600ff027b82 */ /* 0x000e240000000a00 */
[----:B0-----:R-:W2:Y:S02]  /*0e90*/  LDG.E.64 R2, desc[UR36][R2.64] ;  /* 0x0000002402027981 */ /* 0x001ea4000c1e1b00 */
[----:B--2---:R-:W-:-:S04]  /*0ea0*/  ISETP.NE.U32.AND P0, PT, R2, RZ, PT ;  /* 0x000000ff0200720c */ /* 0x004fc80003f05070 */
[----:B------:R-:W-:-:S13]  /*0eb0*/  ISETP.NE.AND.EX P0, PT, R3, RZ, PT, P0 ;  /* 0x000000ff0300720c */ /* 0x000fda0003f05300 */
[----:B------:R-:W-:Y:S05]  /*0ec0*/  @!P0 BRA `(.L_x_7) ;  /* 0x0000000000088947 */ /* 0x000fea0003800000 */
[----:B------:R0:W5:Y:S01]  /*0ed0*/  LD.E R17, desc[UR36][R2.64] ;  /* 0x0000002402117980 */ /* 0x000162000c101900 */
[----:B------:R-:W-:Y:S05]  /*0ee0*/  BRA `(.L_x_8) ;  /* 0x0000000000247947 */ /* 0x000fea0003800000 */
.L_x_7:
[----:B------:R-:W-:Y:S02]  /*0ef0*/  ULDC.64 UR4, c[0x0][0x588] ;  /* 0x0001620000047ab9 */ /* 0x000fe40000000a00 */
[----:B------:R-:W-:-:S04]  /*0f00*/  ISETP.NE.U32.AND P0, PT, RZ, UR4, PT ;  /* 0x00000004ff007c0c */ /* 0x000fc8000bf05070 */
[----:B------:R-:W-:-:S13]  /*0f10*/  ISETP.NE.AND.EX P0, PT, RZ, UR5, PT, P0 ;  /* 0x00000005ff007c0c */ /* 0x000fda000bf05300 */
[----:B------:R-:W-:Y:S05]  /*0f20*/  @!P0 BRA `(.L_x_9) ;  /* 0x00000000000c8947 */ /* 0x000fea0003800000 */
[----:B------:R-:W0:Y:S02]  /*0f30*/  LDC.64 R2, c[0x0][0x588] ;  /* 0x00016200ff027b82 */ /* 0x000e240000000a00 */
[----:B0-----:R1:W5:Y:S01]  /*0f40*/  LDG.E R17, desc[UR36][R2.64] ;  /* 0x0000002402117981 */ /* 0x001362000c1e1900 */
[----:B------:R-:W-:Y:S05]  /*0f50*/  BRA `(.L_x_8) ;  /* 0x0000000000087947 */ /* 0x000fea0003800000 */
.L_x_9:
[----:B------:R-:W-:Y:S02]  /*0f60*/  ULDC UR4, c[0x0][0x580] ;  /* 0x0001600000047ab9 */ /* 0x000fe40000000800 */
[----:B------:R-:W-:-:S07]  /*0f70*/  IMAD.U32 R17, RZ, RZ, UR4 ;  /* 0x00000004ff117e24 */ /* 0x000fce000f8e00ff */
.L_x_8:
[----:B------:R-:W-:Y:S02]  /*0f80*/  ULDC.64 UR4, c[0x0][0x5a0] ;  /* 0x0001680000047ab9 */ /* 0x000fe40000000a00 */
[----:B------:R-:W-:-:S04]  /*0f90*/  ISETP.NE.U32.AND P0, PT, RZ, UR4, PT ;  /* 0x00000004ff007c0c */ /* 0x000fc8000bf05070 */
[----:B------:R-:W-:-:S13]  /*0fa0*/  ISETP.NE.AND.EX P0, PT, RZ, UR5, PT, P0 ;  /* 0x00000005ff007c0c */ /* 0x000fda000bf05300 */
[----:B------:R-:W-:Y:S05]  /*0fb0*/  @!P0 BRA `(.L_x_10) ;  /* 0x00000000001c8947 */ /* 0x000fea0003800000 */
[----:B01----:R-:W0:Y:S02]  /*0fc0*/  LDC.64 R2, c[0x0][0x5a0] ;  /* 0x00016800ff027b82 */ /* 0x003e240000000a00 */
[----:B0-----:R-:W2:Y:S02]  /*0fd0*/  LDG.E.64 R2, desc[UR36][R2.64] ;  /* 0x0000002402027981 */ /* 0x001ea4000c1e1b00 */
[----:B--2---:R-:W-:-:S04]  /*0fe0*/  ISETP.NE.U32.AND P0, PT, R2, RZ, PT ;  /* 0x000000ff0200720c */ /* 0x004fc80003f05070 */
[----:B------:R-:W-:-:S13]  /*0ff0*/  ISETP.NE.AND.EX P0, PT, R3, RZ, PT, P0 ;  /* 0x000000ff0300720c */ /* 0x000fda0003f05300 */
[----:B------:R-:W-:Y:S05]  /*1000*/  @!P0 BRA `(.L_x_10) ;  /* 0x0000000000088947 */ /* 0x000fea0003800000 */
[----:B------:R0:W5:Y:S01]  /*1010*/  LD.E R18, desc[UR36][R2.64] ;  /* 0x0000002402127980 */ /* 0x000162000c101900 */
[----:B------:R-:W-:Y:S05]  /*1020*/  BRA `(.L_x_11) ;  /* 0x0000000000247947 */ /* 0x000fea0003800000 */
.L_x_10:
[----:B------:R-:W-:Y:S02]  /*1030*/  ULDC.64 UR4, c[0x0][0x590] ;  /* 0x0001640000047ab9 */ /* 0x000fe40000000a00 */
[----:B------:R-:W-:-:S04]  /*1040*/  ISETP.NE.U32.AND P0, PT, RZ, UR4, PT ;  /* 0x00000004ff007c0c */ /* 0x000fc8000bf05070 */
[----:B------:R-:W-:-:S13]  /*1050*/  ISETP.NE.AND.EX P0, PT, RZ, UR5, PT, P0 ;  /* 0x00000005ff007c0c */ /* 0x000fda000bf05300 */
[----:B------:R-:W-:Y:S05]  /*1060*/  @!P0 BRA `(.L_x_12) ;  /* 0x00000000000c8947 */ /* 0x000fea0003800000 */
[----:B------:R-:W2:Y:S02]  /*1070*/  LDC.64 R18, c[0x0][0x590] ;  /* 0x00016400ff127b82 */ /* 0x000ea40000000a00 */
[----:B--2---:R2:W5:Y:S01]  /*1080*/  LDG.E R18, desc[UR36][R18.64] ;  /* 0x0000002412127981 */ /* 0x004562000c1e1900 */
[----:B------:R-:W-:Y:S05]  /*1090*/  BRA `(.L_x_11) ;  /* 0x0000000000087947 */ /* 0x000fea0003800000 */
.L_x_12:
[----:B------:R-:W-:Y:S02]  /*10a0*/  ULDC UR4, c[0x0][0x584] ;  /* 0x0001610000047ab9 */ /* 0x000fe40000000800 */
[----:B------:R-:W-:-:S07]  /*10b0*/  IMAD.U32 R18, RZ, RZ, UR4 ;  /* 0x00000004ff127e24 */ /* 0x000fce000f8e00ff */
.L_x_11:
[----:B------:R-:W-:-:S13]  /*10c0*/  LOP3.LUT P0, RZ, R0, 0xff, RZ, 0xc0, !PT ;  /* 0x000000ff00ff7812 */ /* 0x000fda000780c0ff */
[----:B------:R-:W-:Y:S05]  /*10d0*/  @!P0 EXIT ;  /* 0x000000000000894d */ /* 0x000fea0003800000 */
[----:B------:R-:W-:Y:S01]  /*10e0*/  ULDC UR4, c[0x0][0x28c] ;  /* 0x0000a30000047ab9 */ /* 0x000fe20000000800 */
[----:B------:R-:W-:Y:S01]  /*10f0*/  UMOV UR38, URZ ;  /* 0x0000003f00267c82 */ /* 0x000fe20008000000 */
[----:B------:R-:W-:Y:S01]  /*1100*/  UIADD3 UR4, UR4, 0x3f, URZ ;  /* 0x0000003f04047890 */ /* 0x000fe2000fffe03f */
[----:B------:R-:W-:-:S03]  /*1110*/  UMOV UR39, URZ ;  /* 0x0000003f00277c82 */ /* 0x000fc60008000000 */
[----:B------:R-:W-:-:S04]  /*1120*/  USHF.R.S32.HI UR5, URZ, 0x1f, UR4 ;  /* 0x0000001f3f057899 */ /* 0x000fc80008011404 */
[----:B------:R-:W-:-:S04]  /*1130*/  ULEA.HI UR5, UR5, UR4, URZ, 0x6 ;  /* 0x0000000405057291 */ /* 0x000fc8000f8f303f */
[----:B------:R-:W-:-:S12]  /*1140*/  USHF.R.S32.HI UR44, URZ, 0x6, UR5 ;  /* 0x000000063f2c7899 */ /* 0x000fd80008011405 */
.L_x_546:
[----:B------:R-:W3:Y:S01]  /*1150*/  S2R R0, SR_TID.X ;  /* 0x0000000000007919 */ /* 0x000ee20000002100 */
[----:B----4-:R-:W4:Y:S01]  /*1160*/  S2UR UR7, SR_CgaCtaId ;  /* 0x00000000000779c3 */ /* 0x010f220000008800 */
[----:B------:R-:W-:Y:S02]  /*1170*/  UMOV UR6, 0x400 ;  /* 0x0000040000067882 */ /* 0x000fe40000000000 */
[----:B----4-:R-:W-:Y:S01]  /*1180*/  ULEA UR6, UR7, UR6, 0x18 ;  /* 0x0000000607067291 */ /* 0x010fe2000f8ec03f */
[----:B---3--:R-:W-:-:S04]  /*1190*/  LOP3.LUT R0, R0, 0x80, RZ, 0xc0, !PT ;  /* 0x0000008000007812 */ /* 0x008fc800078ec0ff */
[----:B------:R-:W-:-:S06]  /*11a0*/  SHF.R.U32.HI R0, RZ, 0x7, R0 ;  /* 0x00000007ff007819 */ /* 0x000fcc0000011600 */
[----:B------:R-:W3:Y:S02]  /*11b0*/  SHFL.IDX PT, R0, R0, RZ, 0x1f ;  /* 0x00001fff00007589 */ /* 0x000ee400000e0000 */
[----:B---3--:R-:W-:-:S13]  /*11c0*/  R2UR UR4, R0 ;  /* 0x00000000000472ca */ /* 0x008fda00000e0000 */
[----:B------:R-:W-:-:S04]  /*11d0*/  ULEA.HI UR5, UR4, UR4, URZ, 0x1 ;  /* 0x0000000404057291 */ /* 0x000fc8000f8f083f */
[----:B------:R-:W-:-:S04]  /*11e0*/  ULOP3.LUT UR5, UR5, 0xffffe, URZ, 0xc0, !UPT ;  /* 0x000ffffe05057892 */ /* 0x000fc8000f8ec03f */
[----:B------:R-:W-:-:S03]  /*11f0*/  UIADD3 UR5, UR4, -UR5, URZ ;  /* 0x8000000504057290 */ /* 0x000fc6000fffe03f */
[----:B------:R-:W-:Y:S01]  /*1200*/  ULDC UR4, c[0x0][0x28c] ;  /* 0x0000a30000047ab9 */ /* 0x000fe20000000800 */
[----:B------:R-:W-:Y:S01]  /*1210*/  ULEA UR5, UR5, UR6, 0xc ;  /* 0x0000000605057291 */ /* 0x000fe2000f8e603f */
[----:B------:R-:W-:-:S03]  /*1220*/  ISETP.LT.AND P0, PT, RZ, UR4, PT ;  /* 0x00000004ff007c0c */ /* 0x000fc6000bf01270 */
[----:B------:R-:W-:-:S04]  /*1230*/  UIADD3 UR5, UR5, 0x180, URZ ;  /* 0x0000018005057890 */ /* 0x000fc8000fffe03f */
[----:B------:R-:W-:-:S04]  /*1240*/  USHF.R.U32.HI UR5, URZ, 0x4, UR5 ;  /* 0x000000043f057899 */ /* 0x000fc80008011605 */
[----:B------:R-:W-:-:S04]  /*1250*/  ULOP3.LUT UR5, UR5, 0x3fff, URZ, 0xc0, !UPT ;  /* 0x00003fff05057892 */ /* 0x000fc8000f8ec03f */
[----:B------:R-:W-:Y:S01]  /*1260*/  ULOP3.LUT UR45, UR5, 0x10000, URZ, 0xfc, !UPT ;  /* 0x00010000052d7892 */ /* 0x000fe2000f8efc3f */
[----:B------:R-:W-:Y:S11]  /*1270*/  @P0 BRA `(.L_x_13) ;  /* 0x0000000000400947 */ /* 0x000ff60003800000 */
[----:B------:R-:W-:Y:S01]  /*1280*/  MOV R0, 0x0 ;  /* 0x0000000000007802 */ /* 0x000fe20000000f00 */
[----:B------:R-:W-:Y:S01]  /*1290*/  ULDC.64 UR4, c[0x4][0x68] ;  /* 0x01001a0000047ab9 */ /* 0x000fe20000000a00 */
[----:B------:R-:W-:Y:S01]  /*12a0*/  ULDC.64 UR6, c[0x4][0x8] ;  /* 0x0100020000067ab9 */ /* 0x000fe20000000a00 */
[----:B------:R-:W-:Y:S01]  /*12b0*/  IMAD.U32 R4, RZ, RZ, UR4 ;  /* 0x00000004ff047e24 */ /* 0x000fe2000f8e00ff */
[----:B01----:R0:W1:Y:S01]  /*12c0*/  LDC.64 R2, c[0x4][R0] ;  /* 0x0100000000027b82 */ /* 0x0030620000000a00 */
[----:B------:R-:W-:Y:S01]  /*12d0*/  MOV R5, UR5 ;  /* 0x0000000500057c02 */ /* 0x000fe20008000f00 */
[----:B------:R-:W-:Y:S01]  /*12e0*/  ULDC.64 UR4, c[0x4][0x70] ;  /* 0x01001c0000047ab9 */ /* 0x000fe20000000a00 */
[----:B------:R-:W-:Y:S01]  /*12f0*/  IMAD.U32 R10, RZ, RZ, UR6 ;  /* 0x00000006ff0a7e24 */ /* 0x000fe2000f8e00ff */
[----:B------:R-:W-:Y:S01]  /*1300*/  MOV R11, UR7 ;  /* 0x00000007000b7c02 */ /* 0x000fe20008000f00 */
[----:B------:R-:W-:Y:S02]  /*1310*/  IMAD.U32 R6, RZ, RZ, UR4 ;  /* 0x00000004ff067e24 */ /* 0x000fe4000f8e00ff */
[----:B------:R-:W-:-:S02]  /*1320*/  IMAD.U32 R7, RZ, RZ, UR5 ;  /* 0x00000005ff077e24 */ /* 0x000fc4000f8e00ff */
[----:B------:R-:W-:Y:S02]  /*1330*/  IMAD.MOV.U32 R8, RZ, RZ, 0x1e1 ;  /* 0x000001e1ff087424 */ /* 0x000fe400078e00ff */
[----:B------:R-:W-:Y:S02]  /*1340*/  IMAD.MOV.U32 R12, RZ, RZ, 0x1 ;  /* 0x00000001ff0c7424 */ /* 0x000fe400078e00ff */
[----:B0-----:R-:W-:-:S07]  /*1350*/  IMAD.MOV.U32 R13, RZ, RZ, RZ ;  /* 0x000000ffff0d7224 */ /* 0x001fce00078e00ff */
[----:B------:R-:W-:-:S07]  /*1360*/  LEPC R20, `(.L_x_13) ;  /* 0x000000001014794e */ /* 0x000fce0000000000 */
[----:B-12--5:R-:W-:Y:S05]  /*1370*/  CALL.ABS.NOINC R2 ;  /* 0x0000000002007343 */ /* 0x026fea0003c00000 */
.L_x_13:
[----:B------:R-:W-:-:S06]  /*1380*/  ULOP3.LUT UR4, UR40, 0x1, URZ, 0xfc, !UPT ;  /* 0x0000000128047892 */ /* 0x000fcc000f8efc3f */
[----:B------:R-:W-:-:S04]  /*1390*/  MOV R0, UR4 ;  /* 0x0000000400007c02 */ /* 0x000fc80008000f00 */
[----:B------:R-:W-:-:S13]  /*13a0*/  ISETP.NE.AND P0, PT, R0, 0x3, PT ;  /* 0x000000030000780c */ /* 0x000fda0003f05270 */
[----:B------:R-:W-:Y:S05]  /*13b0*/  @!P0 BRA `(.L_x_14) ;  /* 0x0000000000048947 */ /* 0x000fea0003800000 */
[----:B------:R-:W-:Y:S01]  /*13c0*/  BPT.TRAP 0x1 ;  /* 0x000000040000795c */ /* 0x000fe20000300000 */
.L_x_14:
[----:B------:R-:W3:Y:S01]  /*13d0*/  S2UR UR5, SR_CgaCtaId ;  /* 0x00000000000579c3 */ /* 0x000ee20000008800 */
[----:B------:R-:W-:Y:S01]  /*13e0*/  UMOV UR4, 0x400 ;  /* 0x0000040000047882 */ /* 0x000fe20000000000 */
[----:B01----:R-:W-:Y:S02]  /*13f0*/  IMAD.U32 R3, RZ, RZ, UR39 ;  /* 0x00000027ff037e24 */ /* 0x003fe4000f8e00ff */
[----:B------:R-:W-:-:S05]  /*1400*/  IMAD.U32 R2, RZ, RZ, UR38 ;  /* 0x00000026ff027e24 */ /* 0x000fca000f8e00ff */
[----:B------:R-:W-:Y:S01]  /*1410*/  SHF.L.U32 R2, R2, 0x1f, RZ ;  /* 0x0000001f02027819 */ /* 0x000fe200000006ff */
[----:B---3--:R-:W-:-:S06]  /*1420*/  ULEA UR4, UR5, UR4, 0x18 ;  /* 0x0000000405047291 */ /* 0x008fcc000f8ec03f */
[----:B------:R-:W-:-:S05]  /*1430*/  IMAD.U32 R0, RZ, RZ, UR4 ;  /* 0x00000004ff007e24 */ /* 0x000fca000f8e00ff */
[----:B------:R-:W-:-:S04]  /*1440*/  LEA R3, R3, R0, 0x3 ;  /* 0x0000000003037211 */ /* 0x000fc800078e18ff */
[----:B------:R0:W1:Y:S01]  /*1450*/  SYNCS.PHASECHK.TRANS64.TRYWAIT P1, [R3+URZ], R2 ;  /* 0x00000002030075a7 */ /* 0x000062000802017f */
[----:B------:R-:W-:Y:S05]  /*1460*/  @!P0 BRA `(.L_x_15) ;  /* 0x0000000000048947 */ /* 0x000fea0003800000 */
[----:B------:R-:W-:Y:S01]  /*1470*/  BPT.TRAP 0x1 ;  /* 0x000000040000795c */ /* 0x000fe20000300000 */
.L_x_15:
[----:B-1----:R-:W-:Y:S05]  /*1480*/  @P1 BRA `(.L_x_16) ;  /* 0x0000000000081947 */ /* 0x002fea0003800000 */
[----:B------:R-:W1:Y:S02]  /*1490*/  SYNCS.PHASECHK.TRANS64.TRYWAIT P1, [R3+URZ], R2 ;  /* 0x00000002030075a7 */ /* 0x000e64000802017f */
[----:B-1----:R-:W-:Y:S05]  /*14a0*/  @!P1 BRA `(.L_x_17) ;  /* 0x0000012c00c09947 */ /* 0x002fea0003800000 */
.L_x_16:
[----:B------:R-:W-:-:S04]  /*14b0*/  UISETP.LT.AND UP0, UPT, UR44, 0x1, UPT ;  /* 0x000000012c00788c */ /* 0x000fc8000bf01270 */
[----:B------:R-:W-:-:S06]  /*14c0*/  USEL UR4, UR44, 0x1, UP0 ;  /* 0x000000012c047887 */ /* 0x000fcc0008000000 */
[----:B01----:R-:W-:Y:S01]  /*14d0*/  IMAD.U32 R3, RZ, RZ, UR4 ;  /* 0x00000004ff037e24 */ /* 0x003fe2000f8e00ff */
[----:B------:R-:W-:Y:S05]  /*14e0*/  WARPSYNC.ALL ;  /* 0x0000000000007948 */ /* 0x000fea0003800000 */
[----:B------:R-:W-:-:S04]  /*14f0*/  IADD3 R3, -R3, UR44, RZ ;  /* 0x0000002c03037c10 */ /* 0x000fc8000fffe1ff */
[----:B------:R-:W-:Y:S02]  /*1500*/  ISETP.GE.AND P1, PT, R3, 0x1, PT ;  /* 0x000000010300780c */ /* 0x000fe40003f26270 */
[----:B------:R-:W-:Y:S01]  /*1510*/  R2UR UR4, R0 ;  /* 0x00000000000472ca */ /* 0x000fe200000e0000 */
[----:B------:R-:W-:Y:S01]  /*1520*/  ULEA UR9, UR39, UR45, 0xa ;  /* 0x0000002d27097291 */ /* 0x000fe2000f8e503f */
[----:B------:R-:W-:Y:S01]  /*1530*/  WARPGROUP.ARRIVE ;  /* 0x00000000000079c5 */ /* 0x000fe20000000000 */
[----:B------:R-:W-:Y:S01]  /*1540*/  UMOV UR5, 0x80000020 ;  /* 0x8000002000057882 */ /* 0x000fe20000000000 */
[----:B------:R-:W-:-:S09]  /*1550*/  UMOV UR7, 0x80000020 ;  /* 0x8000002000077882 */ /* 0x000fd20000000000 */
[----:B------:R-:W-:-:S04]  /*1560*/  UIADD3 UR4, UR4, 0x18180, URZ ;  /* 0x0001818004047890 */ /* 0x000fc8000fffe03f */
[----:B------:R-:W-:-:S04]  /*1570*/  USHF.R.U32.HI UR4, URZ, 0x4, UR4 ;  /* 0x000000043f047899 */ /* 0x000fc80008011604 */
[----:B------:R-:W-:-:S04]  /*1580*/  ULOP3.LUT UR4, UR4, 0x3fff, URZ, 0xc0, !UPT ;  /* 0x00003fff04047892 */ /* 0x000fc8000f8ec03f */
[----:B------:R-:W-:-:S03]  /*1590*/  ULOP3.LUT UR8, UR4, 0x10000, URZ, 0xfc, !UPT ;  /* 0x0001000004087892 */ /* 0x000fc6000f8efc3f */
[----:B------:R-:W-:Y:S01]  /*15a0*/  UMOV UR4, UR9 ;  /* 0x0000000900047c82 */ /* 0x000fe20008000000 */
[----:B------:R-:W-:-:S07]  /*15b0*/  ULEA UR10, UR39, UR8, 0xa ;  /* 0x00000008270a7291 */ /* 0x000fce000f8e503f */
[----:B------:R-:W-:Y:S02]  /*15c0*/  UMOV UR6, UR10 ;  /* 0x0000000a00067c82 */ /* 0x000fe40008000000 */
[----:B------:R-:W-:Y:S01]  /*15d0*/  IGMMA.64x256x32.S8.S8 R24, gdesc[UR4], RZ, !UPT, gsb0 ;  /* 0x06600000041879f1 */ /* 0x000fe2000c0410ff */
[----:B------:R-:W-:Y:S01]  /*15e0*/  UIADD3 UR4, UR9, 0x200, URZ ;  /* 0x0000020009047890 */ /* 0x000fe2000fffe03f */
[----:B------:R-:W-:Y:S01]  /*15f0*/  UMOV UR5, 0x80000020 ;  /* 0x8000002000057882 */ /* 0x000fe20000000000 */
[----:B------:R-:W-:Y:S02]  /*1600*/  WARPGROUP.DEPBAR.LE gsb0, 0x0 ;  /* 0x00008000000079c5 */ /* 0x000fe40000010000 */
[----:B------:R-:W-:Y:S01]  /*1610*/  STL.64 [R1], R24 ;  /* 0x0000001801007387 */ /* 0x000fe20000100a00 */
[----:B------:R-:W-:Y:S01]  /*1620*/  IMAD.MOV.U32 R235, RZ, RZ, R50 ;  /* 0x000000ffffeb7224 */ /* 0x000fe200078e0032 */
[----:B------:R-:W-:Y:S01]  /*1630*/  MOV R233, R52 ;  /* 0x0000003400e97202 */ /* 0x000fe20000000f00 */
[----:B------:R-:W-:Y:S01]  /*1640*/  IMAD.MOV.U32 R234, RZ, RZ, R51 ;  /* 0x000000ffffea7224 */ /* 0x000fe200078e0033 */
[----:B------:R-:W-:Y:S01]  /*1650*/  STL.64 [R1+0x8], R26 ;  /* 0x0000081a01007387 */ /* 0x000fe20000100a00 */
        /* <DEDUP_REMOVED lines=69> */
[----:B------:R0:W-:Y:S01]  /*1ab0*/  STL.64 [R1+0x60], R48 ;  /* 0x0000603001007387 */ /* 0x0001e20000100a00 */
[----:B------:R-:W-:-:S02]  /*1ac0*/  IMAD.MOV.U32 R183, RZ, RZ, R99 ;  /* 0x000000ffffb77224 */ /* 0x000fc400078e0063 */
[----:B------:R-:W-:Y:S02]  /*1ad0*/  IMAD.MOV.U32 R185, RZ, RZ, R101 ;  /* 0x000000ffffb97224 */ /* 0x000fe400078e0065 */
[----:B------:R-:W-:Y:S02]  /*1ae0*/  IMAD.MOV.U32 R186, RZ, RZ, R102 ;  /* 0x000000ffffba7224 */ /* 0x000fe400078e0066 */
[----:B------:R-:W-:Y:S02]  /*1af0*/  IMAD.MOV.U32 R187, RZ, RZ, R103 ;  /* 0x000000ffffbb7224 */ /* 0x000fe400078e0067 */
[----:B------:R-:W-:Y:S02]  /*1b00*/  IMAD.MOV.U32 R189, RZ, RZ, R105 ;  /* 0x000000ffffbd7224 */ /* 0x000fe400078e0069 */
[----:B------:R-:W-:Y:S02]  /*1b10*/  IMAD.MOV.U32 R190, RZ, RZ, R106 ;  /* 0x000000ffffbe7224 */ /* 0x000fe400078e006a */
        /* <DEDUP_REMOVED lines=23> */
[----:B--2---:R-:W-:Y:S02]  /*1c90*/  IMAD.MOV.U32 R19, RZ, RZ, R138 ;  /* 0x000000ffff137224 */ /* 0x004fe400078e008a */
        /* <DEDUP_REMOVED lines=10> */
[----:B0-----:R-:W-:-:S06]  /*1d40*/  WARPGROUP.ARRIVE ;  /* 0x00000000000079c5 */ /* 0x001fcc0000000000 */
[----:B------:R-:W-:Y:S03]  /*1d50*/  IGMMA.64x256x32.S8.S8 R24, gdesc[UR4], RZ, !UPT, gsb0 ;  /* 0x06600000041879f1 */ /* 0x000fe6000c0410ff */
[----:B------:R-:W-:Y:S02]  /*1d60*/  WARPGROUP.DEPBAR.LE gsb0, 0x0 ;  /* 0x00008000000079c5 */ /* 0x000fe40000010000 */
[----:B------:R-:W-:Y:S04]  /*1d70*/  STL.64 [R1+0x2b0], R150 ;  /* 0x0002b09601007387 */ /* 0x000fe80000100a00 */
        /* <DEDUP_REMOVED lines=20> */
[----:B------:R0:W-:Y:S04]  /*1ec0*/  STL.64 [R1+0x208], R108 ;  /* 0x0002086c01007387 */ /* 0x0001e80000100a00 */
[----:B0-----:R-:W2:Y:S04]  /*1ed0*/  LDL.LU R108, [R1] ;  /* 0x00000000016c7983 */ /* 0x001ea80000300800 */
[----:B------:R-:W2:Y:S04]  /*1ee0*/  LDL.LU R109, [R1+0x4] ;  /* 0x00000400016d7983 */ /* 0x000ea80000300800 */
        /* <DEDUP_REMOVED lines=23> */
[----:B------:R-:W2:Y:S01]  /*2060*/  LDL.LU R133, [R1+0x64] ;  /* 0x0000640001857983 */ /* 0x000ea20000300800 */
        /* <DEDUP_REMOVED lines=14> */
[----:B------:R-:W-:Y:S01]  /*2150*/  UIADD3 UR4, UR9, 0x2, URZ ;  /* 0x0000000209047890 */ /* 0x000fe2000fffe03f */
[----:B------:R-:W-:Y:S01]  /*2160*/  IMAD.MOV.U32 R144, RZ, RZ, R225 ;  /* 0x000000ffff907224 */ /* 0x000fe200078e00e1 */
[----:B------:R-:W-:Y:S01]  /*2170*/  UIADD3 UR6, UR10, 0x2, URZ ;  /* 0x000000020a067890 */ /* 0x000fe2000fffe03f */
[----:B------:R-:W-:Y:S01]  /*2180*/  IMAD.MOV.U32 R145, RZ, RZ, R224 ;  /* 0x000000ffff917224 */ /* 0x000fe200078e00e0 */
[----:B------:R-:W-:Y:S01]  /*2190*/  MOV R224, R14 ;  /* 0x0000000e00e07202 */ /* 0x000fe20000000f00 */
[----:B------:R-:W-:Y:S01]  /*21a0*/  IMAD.MOV.U32 R147, RZ, RZ, R222 ;  /* 0x000000ffff937224 */ /* 0x000fe200078e00de */
[----:B------:R-:W-:Y:S01]  /*21b0*/  UMOV UR5, 0x80000020 ;  /* 0x8000002000057882 */ /* 0x000fe20000000000 */
[----:B------:R-:W-:Y:S01]  /*21c0*/  IMAD.MOV.U32 R148, RZ, RZ, R221 ;  /* 0x000000ffff947224 */ /* 0x000fe200078e00dd */
[----:B------:R-:W-:Y:S01]  /*21d0*/  UMOV UR7, 0x80000020 ;  /* 0x8000002000077882 */ /* 0x000fe20000000000 */
[----:B------:R-:W-:Y:S01]  /*21e0*/  IMAD.MOV.U32 R149, RZ, RZ, R220 ;  /* 0x000000ffff957224 */ /* 0x000fe200078e00dc */
[----:B------:R-:W-:Y:S01]  /*21f0*/  MOV R220, R21 ;  /* 0x0000001500dc7202 */ /* 0x000fe20000000f00 */
        /* <DEDUP_REMOVED lines=14> */
[----:B------:R-:W-:-:S06]  /*22e0*/  IMAD.MOV.U32 R235, RZ, RZ, R2 ;  /* 0x000000ffffeb7224 */ /* 0x000fcc00078e0002 */
[----:B--2---:R-:W-:-:S06]  /*22f0*/  WARPGROUP.ARRIVE ;  /* 0x00000000000079c5 */ /* 0x004fcc0000000000 */
[----:B------:R-:W-:Y:S03]  /*2300*/  IGMMA.64x256x32.S8.S8 R108, gdesc[UR4], R108, gsb0 ;  /* 0x06600000046c79f1 */ /* 0x000fe6000804106c */
[----:B------:R-:W-:Y:S02]  /*2310*/  WARPGROUP.DEPBAR.LE gsb0, 0x0 ;  /* 0x00008000000079c5 */ /* 0x000fe40000010000 */
[----:B------:R-:W-:Y:S04]  /*2320*/  STL.64 [R1], R108 ;  /* 0x0000006c01007387 */ /* 0x000fe80000100a00 */
        /* <DEDUP_REMOVED lines=63> */
[----:B0-----:R-:W2:Y:S04]  /*2720*/  LDL.LU.64 R150, [R1+0x2b0] ;  /* 0x0002b00001967983 */ /* 0x001ea80000300a00 */
[----:B------:R-:W2:Y:S04]  /*2730*/  LDL.LU.64 R148, [R1+0x2a8] ;  /* 0x0002a80001947983 */ /* 0x000ea80000300a00 */
        /* <DEDUP_REMOVED lines=19> */
[----:B------:R-:W2:Y:S01]  /*2870*/  LDL.LU.64 R108, [R1+0x208] ;  /* 0x00020800016c7983 */ /* 0x000ea20000300a00 */
[----:B------:R-:W-:Y:S01]  /*2880*/  UIADD3 UR4, UR9, 0x202, URZ ;  /* 0x0000020209047890 */ /* 0x000fe2000fffe03f */
[----:B------:R-:W-:Y:S01]  /*2890*/  UMOV UR5, 0x80000020 ;  /* 0x8000002000057882 */ /* 0x000fe20000000000 */
[----:B--2---:R-:W-:-:S07]  /*28a0*/  WARPGROUP.ARRIVE ;  /* 0x00000000000079c5 */ /* 0x004fce0000000000 */
[----:B------:R-:W-:Y:S03]  /*28b0*/  IGMMA.64x256x32.S8.S8 R24, gdesc[UR4], R24, gsb0 ;  /* 0x06600000041879f1 */ /* 0x000fe60008041018 */
[----:B------:R-:W-:Y:S02]  /*28c0*/  WARPGROUP.DEPBAR.LE gsb0, 0x0 ;  /* 0x00008000000079c5 */ /* 0x000fe40000010000 */
[----:B-1----:R-:W-:Y:S05]  /*28d0*/  @!P1 BRA `(.L_x_18) ;  /* 0x0000002000889947 */ /* 0x002fea0003800000 */
[----:B------:R-:W-:Y:S02]  /*28e0*/  UIADD3 UR4, UR39, 0x1, URZ ;  /* 0x0000000127047890 */ /* 0x000fe4000fffe03f */
[----:B------:R-:W-:Y:S02]  /*28f0*/  UMOV UR10, UR39 ;  /* 0x00000027000a7c82 */ /* 0x000fe40008000000 */
[----:B------:R-:W-:-:S04]  /*2900*/  UISETP.NE.AND UP0, UPT, UR4, 0x6, UPT ;  /* 0x000000060400788c */ /* 0x000fc8000bf05270 */
[----:B------:R-:W-:Y:S02]  /*2910*/  USEL UR5, URZ, 0x1, UP0 ;  /* 0x000000013f057887 */ /* 0x000fe40008000000 */
[----:B------:R-:W-:Y:S02]  /*2920*/  USEL UR9, UR4, URZ, UP0 ;  /* 0x0000003f04097287 */ /* 0x000fe40008000000 */
[----:B------:R-:W-:-:S06]  /*2930*/  ULOP3.LUT UR5, UR38, UR5, URZ, 0x3c, !UPT ;  /* 0x0000000526057292 */ /* 0x000fcc000f8e3c3f */
[----:B------:R-:W-:-:S07]  /*2940*/  MOV R2, UR5 ;  /* 0x0000000500027c02 */ /* 0x000fce0008000f00 */
.L_x_25:
[----:B0-----:R-:W-:Y:S05]  /*2950*/  @!P0 BRA `(.L_x_19) ;  /* 0x0000000000048947 */ /* 0x001fea0003800000 */
[----:B------:R-:W-:Y:S01]  /*2960*/  BPT.TRAP 0x1 ;  /* 0x000000040000795c */ /* 0x000fe20000300000 */
.L_x_19:
[----:B------:R-:W0:Y:S01]  /*2970*/  S2UR UR5, SR_CgaCtaId ;  /* 0x00000000000579c3 */ /* 0x000e220000008800 */
[----:B------:R-:W-:Y:S01]  /*2980*/  UMOV UR4, 0x400 ;  /* 0x0000040000047882 */ /* 0x000fe20000000000 */
[----:B------:R-:W-:Y:S01]  /*2990*/  IMAD.U32 R4, RZ, RZ, UR9 ;  /* 0x00000009ff047e24 */ /* 0x000fe2000f8e00ff */
[----:B------:R-:W-:Y:S01]  /*29a0*/  SHF.L.U32 R5, R2, 0x1f, RZ ;  /* 0x0000001f02057819 */ /* 0x000fe200000006ff */
[----:B0-----:R-:W-:-:S06]  /*29b0*/  ULEA UR4, UR5, UR4, 0x18 ;  /* 0x0000000405047291 */ /* 0x001fcc000f8ec03f */
[----:B------:R-:W-:-:S04]  /*29c0*/  IMAD.U32 R0, RZ, RZ, UR4 ;  /* 0x00000004ff007e24 */ /* 0x000fc8000f8e00ff */
[----:B------:R-:W-:-:S04]  /*29d0*/  IMAD R4, R4, 0x8, R0 ;  /* 0x0000000804047824 */ /* 0x000fc800078e0200 */
[----:B------:R0:W1:Y:S01]  /*29e0*/  SYNCS.PHASECHK.TRANS64.TRYWAIT P1, [R4+URZ], R5 ;  /* 0x00000005040075a7 */ /* 0x000062000802017f */
[----:B------:R-:W-:Y:S05]  /*29f0*/  @!P0 BRA `(.L_x_20) ;  /* 0x0000000000048947 */ /* 0x000fea0003800000 */
[----:B------:R-:W-:Y:S01]  /*2a00*/  BPT.TRAP 0x1 ;  /* 0x000000040000795c */ /* 0x000fe20000300000 */
.L_x_20:
[----:B-1----:R-:W-:Y:S05]  /*2a10*/  @P1 BRA `(.L_x_21) ;  /* 0x0000000000081947 */ /* 0x002fea0003800000 */
[----:B------:R-:W1:Y:S02]  /*2a20*/  SYNCS.PHASECHK.TRANS64.TRYWAIT P1, [R4+URZ], R5 ;  /* 0x00000005040075a7 */ /* 0x000e64000802017f */
[----:B-1----:R-:W-:Y:S05]  /*2a30*/  @!P1 BRA `(.L_x_22) ;  /* 0x0000011800709947 */ /* 0x002fea0003800000 */
.L_x_21:
        /* <DEDUP_REMOVED lines=64> */
[----:B--2---:R-:W2:Y:S04]  /*2e40*/  LDL.LU.64 R24, [R1] ;  /* 0x0000000001187983 */ /* 0x004ea80000300a00 */
        /* <DEDUP_REMOVED lines=63> */
[----:B------:R-:W-:-:S02]  /*3240*/  ULEA UR11, UR9, UR45, 0xa ;  /* 0x0000002d090b7291 */ /* 0x000fc4000f8e503f */
[----:B------:R-:W-:Y:S01]  /*3250*/  ULEA UR12, UR9, UR8, 0xa ;  /* 0x00000008090c7291 */ /* 0x000fe2000f8e503f */
[----:B------:R-:W-:Y:S01]  /*3260*/  UMOV UR5, 0x80000020 ;  /* 0x8000002000057882 */ /* 0x000fe20000000000 */
[----:B------:R-:W-:-:S03]  /*3270*/  UMOV UR7, 0x80000020 ;  /* 0x8000002000077882 */ /* 0x000fc60000000000 */
[----:B------:R-:W-:Y:S02]  /*3280*/  UMOV UR4, UR11 ;  /* 0x0000000b00047c82 */ /* 0x000fe40008000000 */
[----:B------:R-:W-:Y:S01]  /*3290*/  UMOV UR6, UR12 ;  /* 0x0000000c00067c82 */ /* 0x000fe20008000000 */
[----:B--2---:R-:W-:-:S06]  /*32a0*/  WARPGROUP.ARRIVE ;  /* 0x00000000000079c5 */ /* 0x004fcc0000000000 */
[----:B------:R-:W-:Y:S03]  /*32b0*/  IGMMA.64x256x32.S8.S8 R24, gdesc[UR4], R24, gsb0 ;  /* 0x06600000041879f1 */ /* 0x000fe60008041018 */
[----:B------:R-:W-:Y:S02]  /*32c0*/  WARPGROUP.DEPBAR.LE gsb0, 0x0 ;  /* 0x00008000000079c5 */ /* 0x000fe40000010000 */
[----:B------:R-:W-:Y:S01]  /*32d0*/  STL.64 [R1], R24 ;  /* 0x0000001801007387 */ /* 0x000fe20000100a00 */
[----:B01----:R-:W-:Y:S01]  /*32e0*/  IMAD.MOV.U32 R5, RZ, RZ, R150 ;  /* 0x000000ffff057224 */ /* 0x003fe200078e0096 */
        /* <DEDUP_REMOVED lines=50> */
[----:B------:R0:W-:Y:S01]  /*3610*/  STL [R1+0x68], R50 ;  /* 0x0000683201007387 */ /* 0x0001e20000100800 */
[----:B------:R-:W-:Y:S01]  /*3620*/  IMAD.MOV.U32 R201, RZ, RZ, R117 ;  /* 0x000000ffffc97224 */ /* 0x000fe200078e0075 */
[----:B------:R-:W-:Y:S01]  /*3630*/  MOV R183, R99 ;  /* 0x0000006300b77202 */ /* 0x000fe20000000f00 */
[----:B------:R-:W-:Y:S01]  /*3640*/  IMAD.MOV.U32 R198, RZ, RZ, R114 ;  /* 0x000000ffffc67224 */ /* 0x000fe200078e0072 */
[----:B------:R-:W2:Y:S01]  /*3650*/  LDL.LU.64 R150, [R1+0x4b0] ;  /* 0x0004b00001967983 */ /* 0x000ea20000300a00 */
        /* <DEDUP_REMOVED lines=48> */
[----:B------:R-:W-:-:S02]  /*3960*/  IMAD.MOV.U32 R164, RZ, RZ, R80 ;  /* 0x000000ffffa47224 */ /* 0x000fc400078e0050 */
[----:B------:R-:W-:Y:S01]  /*3970*/  IMAD.MOV.U32 R165, RZ, RZ, R81 ;  /* 0x000000ffffa57224 */ /* 0x000fe200078e0051 */
[----:B------:R-:W2:Y:S01]  /*3980*/  LDL.LU.64 R124, [R1+0x448] ;  /* 0x00044800017c7983 */ /* 0x000ea20000300a00 */
[----:B------:R-:W-:Y:S02]  /*3990*/  IMAD.MOV.U32 R162, RZ, RZ, R78 ;  /* 0x000000ffffa27224 */ /* 0x000fe400078e004e */
[----:B------:R-:W-:Y:S01]  /*39a0*/  IMAD.MOV.U32 R160, RZ, RZ, R76 ;  /* 0x000000ffffa07224 */ /* 0x000fe200078e004c */
[----:B------:R-:W2:Y:S01]  /*39b0*/  LDL.LU.64 R122, [R1+0x440] ;  /* 0x00044000017a7983 */ /* 0x000ea20000300a00 */
[----:B------:R-:W-:Y:S02]  /*39c0*/  IMAD.MOV.U32 R161, RZ, RZ, R77 ;  /* 0x000000ffffa17224 */ /* 0x000fe400078e004d */
        /* <DEDUP_REMOVED lines=26> */
[----:B------:R-:W-:-:S03]  /*3b70*/  IMAD.MOV.U32 R233, RZ, RZ, R53 ;  /* 0x000000ffffe97224 */ /* 0x000fc600078e0035 */
        /* <DEDUP_REMOVED lines=106> */
[----:B------:R-:W-:-:S02]  /*4220*/  IMAD.MOV.U32 R143, RZ, RZ, R227 ;  /* 0x000000ffff8f7224 */ /* 0x000fc400078e00e3 */
[----:B------:R-:W-:Y:S02]  /*4230*/  IMAD.MOV.U32 R144, RZ, RZ, R226 ;  /* 0x000000ffff907224 */ /* 0x000fe400078e00e2 */
[----:B------:R-:W-:Y:S01]  /*4240*/  IMAD.MOV.U32 R145, RZ, RZ, R225 ;  /* 0x000000ffff917224 */ /* 0x000fe200078e00e1 */
[----:B------:R-:W-:Y:S01]  /*4250*/  MOV R225, R14 ;  /* 0x0000000e00e17202 */ /* 0x000fe20000000f00 */
[----:B------:R-:W-:Y:S02]  /*4260*/  IMAD.MOV.U32 R147, RZ, RZ, R223 ;  /* 0x000000ffff937224 */ /* 0x000fe400078e00df */
[----:B------:R-:W-:Y:S02]  /*4270*/  IMAD.MOV.U32 R148, RZ, RZ, R222 ;  /* 0x000000ffff947224 */ /* 0x000fe400078e00de */
        /* <DEDUP_REMOVED lines=15> */
[----:B------:R-:W-:Y:S01]  /*4370*/  IMAD.MOV.U32 R235, RZ, RZ, R4 ;  /* 0x000000ffffeb7224 */ /* 0x000fe200078e0004 */
[----:B------:R-:W-:Y:S02]  /*4380*/  UIADD3 UR4, UR11, 0x2, URZ ;  /* 0x000000020b047890 */ /* 0x000fe4000fffe03f */
[----:B------:R-:W-:Y:S01]  /*4390*/  UIADD3 UR6, UR12, 0x2, URZ ;  /* 0x000000020c067890 */ /* 0x000fe2000fffe03f */
[----:B------:R-:W-:Y:S01]  /*43a0*/  UMOV UR5, 0x80000020 ;  /* 0x8000002000057882 */ /* 0x000fe20000000000 */
[----:B------:R-:W-:Y:S01]  /*43b0*/  UMOV UR7, 0x80000020 ;  /* 0x8000002000077882 */ /* 0x000fe20000000000 */
        /* <DEDUP_REMOVED lines=95> */
[----:B------:R-:W-:Y:S01]  /*49b0*/  BPT.TRAP 0x1 ;  /* 0x000000040000795c */ /* 0x000fe20000300000 */
.L_x_23:
[----:B------:R-:W-:Y:S01]  /*49c0*/  IMAD.U32 R4, RZ, RZ, UR10 ;  /* 0x0000000aff047e24 */ /* 0x000fe2000f8e00ff */
[----:B------:R-:W-:-:S04]  /*49d0*/  UISETP.GT.U32.AND UP0, UPT, UR40, 0x1, UPT ;  /* 0x000000012800788c */ /* 0x000fc8000bf04070 */
[----:B------:R-:W-:Y:S02]  /*49e0*/  LEA R4, R4, R0, 0x3 ;  /* 0x0000000004047211 */ /* 0x000fe400078e18ff */
[----:B------:R-:W-:-:S03]  /*49f0*/  PLOP3.LUT P1, PT, PT, PT, UP0, 0x80, 0x0 ;  /* 0x000000000000781c */ /* 0x000fc60003f2f008 */
[----:B------:R-:W-:-:S05]  /*4a00*/  VIADD R4, R4, 0x30 ;  /* 0x0000003004047836 */ /* 0x000fca0000000000 */
[----:B------:R-:W-:-:S04]  /*4a10*/  PRMT R4, RZ, 0x654, R4 ;  /* 0x00000654ff047816 */ /* 0x000fc80000000004 */
[----:B------:R0:W-:Y:S01]  /*4a20*/  SYNCS.ARRIVE.TRANS64.RED.A1T0 RZ, [R4+URZ], RZ ;  /* 0x000000ff04ff79a7 */ /* 0x0001e2000810043f */
[----:B------:R-:W-:Y:S05]  /*4a30*/  @P1 BRA `(.L_x_24) ;  /* 0x0000000000041947 */ /* 0x000fea0003800000 */
[----:B------:R-:W-:Y:S01]  /*4a40*/  BPT.TRAP 0x1 ;  /* 0x000000040000795c */ /* 0x000fe20000300000 */
.L_x_24:
[----:B------:R-:W-:Y:S01]  /*4a50*/  UIADD3 UR9, UR9, 0x1, URZ ;  /* 0x0000000109097890 */ /* 0x000fe2000fffe03f */
[C---:B------:R-:W-:Y:S01]  /*4a60*/  ISETP.GT.AND P1, PT, R3.reuse, 0x1, PT ;  /* 0x000000010300780c */ /* 0x040fe20003f24270 */
[----:B------:R-:W-:Y:S01]  /*4a70*/  UIADD3 UR10, UR10, 0x1, URZ ;  /* 0x000000010a0a7890 */ /* 0x000fe2000fffe03f */
[----:B------:R-:W-:Y:S01]  /*4a80*/  VIADD R3, R3, 0xffffffff ;  /* 0xffffffff03037836 */ /* 0x000fe20000000000 */
[----:B------:R-:W-:Y:S02]  /*4a90*/  UISETP.NE.AND UP0, UPT, UR9, 0x6, UPT ;  /* 0x000000060900788c */ /* 0x000fe4000bf05270 */
[----:B------:R-:W-:Y:S02]  /*4aa0*/  UISETP.NE.AND UP1, UPT, UR10, 0x6, UPT ;  /* 0x000000060a00788c */ /* 0x000fe4000bf25270 */
[----:B------:R-:W-:Y:S02]  /*4ab0*/  USEL UR4, URZ, 0x1, UP0 ;  /* 0x000000013f047887 */ /* 0x000fe40008000000 */
[----:B------:R-:W-:-:S02]  /*4ac0*/  USEL UR9, UR9, URZ, UP0 ;  /* 0x0000003f09097287 */ /* 0x000fc40008000000 */
[----:B------:R-:W-:Y:S02]  /*4ad0*/  USEL UR10, UR10, URZ, UP1 ;  /* 0x0000003f0a0a7287 */ /* 0x000fe40008800000 */
[----:B------:R-:W-:Y:S01]  /*4ae0*/  LOP3.LUT R2, R2, UR4, RZ, 0x3c, !PT ;  /* 0x0000000402027c12 */ /* 0x000fe2000f8e3cff */
[----:B------:R-:W-:Y:S09]  /*4af0*/  @P1 BRA `(.L_x_25) ;  /* 0xffffffdc00941947 */ /* 0x000ff2000383ffff */
.L_x_18:
[----:B------:R-:W1:Y:S02]  /*4b00*/  LDC R2, c[0x0][0x28c] ;  /* 0x0000a300ff027b82 */ /* 0x000e640000000800 */
[----:B-1----:R-:W-:-:S13]  /*4b10*/  ISETP.GE.AND P1, PT, R2, 0x1, PT ;  /* 0x000000010200780c */ /* 0x002fda0003f26270 */
[----:B------:R-:W-:Y:S05]  /*4b20*/  @!P1 BRA `(.L_x_26) ;  /* 0x0000000000449947 */ /* 0x000fea0003800000 */
[----:B------:R-:W-:Y:S05]  /*4b30*/  @!P0 BRA `(.L_x_27) ;  /* 0x0000000000048947 */ /* 0x000fea0003800000 */
[----:B------:R-:W-:Y:S01]  /*4b40*/  BPT.TRAP 0x1 ;  /* 0x000000040000795c */ /* 0x000fe20000300000 */
.L_x_27:
[----:B------:R-:W-:-:S04]  /*4b50*/  UISETP.LT.AND UP0, UPT, UR44, 0x1, UPT ;  /* 0x000000012c00788c */ /* 0x000fc8000bf01270 */
[----:B------:R-:W-:Y:S02]  /*4b60*/  USEL UR6, UR44, 0x1, UP0 ;  /* 0x000000012c067887 */ /* 0x000fe40008000000 */
[----:B------:R-:W-:Y:S02]  /*4b70*/  UISETP.GT.U32.AND UP0, UPT, UR40, 0x1, UPT ;  /* 0x000000012800788c */ /* 0x000fe4000bf04070 */
[----:B------:R-:W-:-:S04]  /*4b80*/  UIADD3 UR6, UR39, UR44, -UR6 ;  /* 0x0000002c27067290 */ /* 0x000fc8000fffe806 */
[----:B------:R-:W-:Y:S01]  /*4b90*/  UIMAD.WIDE.U32 UR4, UR6, -0x55555555, URZ ;  /* 0xaaaaaaab060478a5 */ /* 0x000fe2000f8e003f */
[----:B------:R-:W-:-:S03]  /*4ba0*/  PLOP3.LUT P0, PT, PT, PT, UP0, 0x80, 0x0 ;  /* 0x000000000000781c */ /* 0x000fc60003f0f008 */
[----:B------:R-:W-:-:S04]  /*4bb0*/  USHF.R.U32.HI UR4, URZ, 0x2, UR5 ;  /* 0x000000023f047899 */ /* 0x000fc80008011605 */
[----:B------:R-:W-:-:S06]  /*4bc0*/  UIMAD UR6, UR4, -0x6, UR6 ;  /* 0xfffffffa040678a4 */ /* 0x000fcc000f8e0206 */
[----:B------:R-:W-:-:S05]  /*4bd0*/  IMAD.U32 R2, RZ, RZ, UR6 ;  /* 0x00000006ff027e24 */ /* 0x000fca000f8e00ff */
[----:B------:R-:W-:-:S05]  /*4be0*/  LEA R0, R2, R0, 0x3 ;  /* 0x0000000002007211 */ /* 0x000fca00078e18ff */
[----:B------:R-:W-:-:S05]  /*4bf0*/  VIADD R0, R0, 0x30 ;  /* 0x0000003000007836 */ /* 0x000fca0000000000 */
[----:B------:R-:W-:-:S04]  /*4c00*/  PRMT R0, RZ, 0x654, R0 ;  /* 0x00000654ff007816 */ /* 0x000fc80000000000 */
[----:B------:R1:W-:Y:S01]  /*4c10*/  SYNCS.ARRIVE.TRANS64.RED.A1T0 RZ, [R0+URZ], RZ ;  /* 0x000000ff00ff79a7 */ /* 0x0003e2000810043f */
[----:B------:R-:W-:Y:S05]  /*4c20*/  @P0 BRA `(.L_x_26) ;  /* 0x0000000000040947 */ /* 0x000fea0003800000 */
[----:B------:R-:W-:Y:S01]  /*4c30*/  BPT.TRAP 0x1 ;  /* 0x000000040000795c */ /* 0x000fe20000300000 */
.L_x_26:
[----:B------:R-:W2:Y:S01]  /*4c40*/  S2R R6, SR_TID.X ;  /* 0x0000000000067919 */ /* 0x000ea20000002100 */
[----:B------:R-:W-:Y:S01]  /*4c50*/  MOV R13, 0x6540 ;  /* 0x00006540000d7802 */ /* 0x000fe20000000f00 */
[----:B------:R-:W-:Y:S02]  /*4c60*/  UIMAD.WIDE UR8, UR41, 0x100, URZ ;  /* 0x00000100290878a5 */ /* 0x000fe4000f8e023f */
[----:B------:R-:W-:Y:S01]  /*4c70*/  USHF.R.S32.HI UR10, URZ, 0x1f, UR43 ;  /* 0x0000001f3f0a7899 */ /* 0x000fe2000801142b */
[----:B------:R-:W-:Y:S01]  /*4c80*/  ULDC.64 UR6, c[0x0][0x5d0] ;  /* 0x0001740000067ab9 */ /* 0x000fe20000000a00 */
[----:B------:R-:W-:Y:S02]  /*4c90*/  USHF.L.U32 UR41, UR41, 0x8, URZ ;  /* 0x0000000829297899 */ /* 0x000fe4000800063f */
[----:B------:R-:W-:Y:S02]  /*4ca0*/  UIMAD UR4, UR10, UR6, URZ ;  /* 0x000000060a0472a4 */ /* 0x000fe4000f8e023f */
[----:B------:R-:W-:-:S02]  /*4cb0*/  UIADD3 UR39, UR44, UR39, URZ ;  /* 0x000000272c277290 */ /* 0x000fc4000fffe03f */
[----:B------:R-:W-:Y:S02]  /*4cc0*/  UIMAD UR4, UR43, UR7, UR4 ;  /* 0x000000072b0472a4 */ /* 0x000fe4000f8e0204 */
[----:B------:R-:W-:Y:S02]  /*4cd0*/  UISETP.GT.U32.AND UP1, UPT, UR39, 0x5, UPT ;  /* 0x000000052700788c */ /* 0x000fe4000bf24070 */
[----:B------:R-:W-:Y:S02]  /*4ce0*/  UISETP.GE.U32.AND UP2, UPT, UR44, 0x6, UPT ;  /* 0x000000062c00788c */ /* 0x000fe4000bf46070 */
[----:B------:R-:W-:Y:S01]  /*4cf0*/  UISETP.LT.U32.AND UP1, UPT, UR44, 0x6, UP1 ;  /* 0x000000062c00788c */ /* 0x000fe20008f21070 */
[--C-:B--2---:R-:W-:Y:S01]  /*4d00*/  SHF.R.U32.HI R2, RZ, 0x7, R6.reuse ;  /* 0x00000007ff027819 */ /* 0x104fe20000011606 */
[----:B------:R-:W-:Y:S01]  /*4d10*/  IMAD.SHL.U32 R12, R6, 0x2, RZ ;  /* 0x00000002060c7824 */ /* 0x000fe200078e00ff */
[----:B------:R-:W-:Y:S02]  /*4d20*/  SHF.R.U32.HI R3, RZ, 0x2, R6 ;  /* 0x00000002ff037819 */ /* 0x000fe40000011606 */
[----:B------:R-:W-:-:S02]  /*4d30*/  LOP3.LUT R2, R2, 0x1, RZ, 0xc0, !PT ;  /* 0x0000000102027812 */ /* 0x000fc400078ec0ff */
[----:B0-----:R-:W-:Y:S02]  /*4d40*/  LOP3.LUT R4, R6, 0x60, RZ, 0xc0, !PT ;  /* 0x0000006006047812 */ /* 0x001fe400078ec0ff */
[----:B------:R-:W-:Y:S01]  /*4d50*/  LOP3.LUT R3, R3, 0x7, RZ, 0xc0, !PT ;  /* 0x0000000703037812 */ /* 0x000fe200078ec0ff */
[----:B------:R-:W-:Y:S01]  /*4d60*/  IMAD.SHL.U32 R158, R2, 0x40, RZ ;  /* 0x00000040029e7824 */ /* 0x000fe200078e00ff */
[----:B------:R-:W-:Y:S02]  /*4d70*/  LOP3.LUT R12, R12, 0x6, RZ, 0xc0, !PT ;  /* 0x000000060c0c7812 */ /* 0x000fe400078ec0ff */
[----:B------:R-:W-:Y:S02]  /*4d80*/  SHF.R.U32.HI R4, RZ, 0x1, R4 ;  /* 0x00000001ff047819 */ /* 0x000fe40000011604 */
[--C-:B------:R-:W-:Y:S02]  /*4d90*/  LOP3.LUT R158, R158, 0x40, R3.reuse, 0xe2, !PT ;  /* 0x000000409e9e7812 */ /* 0x100fe400078ee203 */
[----:B------:R-:W-:Y:S01]  /*4da0*/  PRMT R12, R12, R13, UR42 ;  /* 0x0000002a0c0c7e16 */ /* 0x000fe2000800000d */
[----:B------:R-:W-:Y:S01]  /*4db0*/  USHF.L.U32 UR42, UR42, 0x8, URZ ;  /* 0x000000082a2a7899 */ /* 0x000fe2000800063f */
[----:B-1----:R-:W-:-:S02]  /*4dc0*/  IADD3 R0, RZ, -R4, -R3 ;  /* 0x80000004ff007210 */ /* 0x002fc40007ffe803 */
[----:B------:R-:W-:Y:S01]  /*4dd0*/  LOP3.LUT R158, R158, UR8, R4, 0xfe, !PT ;  /* 0x000000089e9e7c12 */ /* 0x000fe2000f8efe04 */
[----:B------:R-:W-:Y:S01]  /*4de0*/  IMAD.U32 R4, RZ, RZ, UR6 ;  /* 0x00000006ff047e24 */ /* 0x000fe2000f8e00ff */
[----:B------:R-:W-:Y:S01]  /*4df0*/  SHF.R.S32.HI R13, RZ, 0x1f, R12 ;  /* 0x0000001fff0d7819 */ /* 0x000fe2000001140c */
[----:B------:R-:W-:Y:S01]  /*4e00*/  ULDC UR6, c[0x0][0x284] ;  /* 0x0000a10000067ab9 */ /* 0x000fe20000000800 */
[----:B------:R-:W-:Y:S01]  /*4e10*/  IMAD R0, R2, -0x40, R0 ;  /* 0xffffffc002007824 */ /* 0x000fe200078e0200 */
[----:B------:R-:W-:Y:S01]  /*4e20*/  MOV R3, 0xfffffffe ;  /* 0xfffffffe00037802 */ /* 0x000fe20000000f00 */
[----:B------:R-:W-:Y:S02]  /*4e30*/  IMAD.U32 R19, RZ, RZ, UR6 ;  /* 0x00000006ff137e24 */ /* 0x000fe4000f8e00ff */
[----:B------:R-:W-:-:S03]  /*4e40*/  IMAD.WIDE.U32 R4, R4, UR43, R12 ;  /* 0x0000002b04047c25 */ /* 0x000fc6000f8e000c */
[----:B------:R-:W-:Y:S01]  /*4e50*/  IADD3 R19, R19, -UR41, R0 ;  /* 0x8000002913137c10 */ /* 0x000fe2000fffe000 */
[----:B------:R-:W-:Y:S01]  /*4e60*/  VIADD R5, R5, UR4 ;  /* 0x0000000405057c36 */ /* 0x000fe20008000000 */
[----:B------:R-:W-:Y:S01]  /*4e70*/  ULDC UR4, c[0x0][0x288] ;  /* 0x0000a20000047ab9 */ /* 0x000fe20000000800 */
[----:B------:R-:W-:Y:S01]  /*4e80*/  LOP3.LUT R0, R6, 0x3, RZ, 0xc0, !PT ;  /* 0x0000000306007812 */ /* 0x000fe200078ec0ff */
[----:B------:R-:W-:-:S04]  /*4e90*/  UISETP.GE.AND UP0, UPT, UR42, UR4, UPT ;  /* 0x000000042a00728c */ /* 0x000fc8000bf06270 */
[----:B------:R-:W-:Y:S01]  /*4ea0*/  UISETP.GE.OR UP0, UPT, UR41, UR6, UP0 ;  /* 0x000000062900728c */ /* 0x000fe20008706670 */
[----:B------:R-:W-:Y:S01]  /*4eb0*/  IMAD R0, R0, R3, UR4 ;  /* 0x0000000400007e24 */ /* 0x000fe2000f8e0203 */
[----:B------:R-:W-:Y:S02]  /*4ec0*/  UIMAD.WIDE.U32 UR4, UR39, -0x55555555, URZ ;  /* 0xaaaaaaab270478a5 */ /* 0x000fe4000f8e003f */
[----:B------:R-:W-:Y:S01]  /*4ed0*/  USEL UR6, URZ, 0x1, !UP1 ;  /* 0x000000013f067887 */ /* 0x000fe2000c800000 */
[----:B------:R-:W-:Y:S01]  /*4ee0*/  VIADD R0, R0, -UR42 ;  /* 0x8000002a00007c36 */ /* 0x000fe20008000000 */
[----:B------:R-:W-:Y:S01]  /*4ef0*/  PLOP3.LUT P0, PT, PT, PT, UP0, 0x80, 0x0 ;  /* 0x000000000000781c */ /* 0x000fe20003f0f008 */
[----:B------:R-:W-:Y:S02]  /*4f00*/  USHF.R.U32.HI UR4, URZ, 0x2, UR5 ;  /* 0x000000023f047899 */ /* 0x000fe40008011605 */
[----:B------:R-:W-:Y:S02]  /*4f10*/  ULOP3.LUT UR38, UR38, UR6, URZ, 0x3c, !UPT ;  /* 0x0000000626267292 */ /* 0x000fe4000f8e3c3f */
[----:B------:R-:W-:-:S02]  /*4f20*/  UIMAD UR39, UR4, -0x6, UR39 ;  /* 0xfffffffa042778a4 */ /* 0x000fc4000f8e0227 */
[----:B------:R-:W-:Y:S01]  /*4f30*/  @UP2 ULOP3.LUT UR38, UR38, 0x1, UR4, 0x78, !UPT ;  /* 0x0000000126262892 */ /* 0x000fe2000f8e7804 */
[----:B------:R-:W-:-:S05]  /*4f40*/  UMOV UR41, 0xffffffff ;  /* 0xffffffff00297882 */ /* 0x000fca0000000000 */
[----:B------:R-:W-:Y:S06]  /*4f50*/  @P0 BRA `(.L_x_28) ;  /* 0x000000d000f80947 */ /* 0x000fec0003800000 */
[----:B------:R-:W0:Y:S01]  /*4f60*/  LDC.64 R2, c[0x0][0x5c8] ;  /* 0x00017200ff027b82 */ /* 0x000e220000000a00 */
[----:B------:R-:W-:Y:S01]  /*4f70*/  ULDC.64 UR4, c[0x0][0x5c0] ;  /* 0x0001700000047ab9 */ /* 0x000fe20000000a00 */
[----:B------:R-:W-:Y:S01]  /*4f80*/  BSSY B0, `(.L_x_28) ;  /* 0x0000d3b000007945 */ /* 0x000fe20003800000 */
[C---:B0-----:R-:W-:Y:S01]  /*4f90*/  IMAD R6, R2.reuse, UR9, RZ ;  /* 0x0000000902067c24 */ /* 0x041fe2000f8e02ff */
[----:B------:R-:W-:Y:S01]  /*4fa0*/  SHF.L.U64.HI R9, R2, 0x3, R3 ;  /* 0x0000000302097819 */ /* 0x000fe20000010203 */
[----:B------:R-:W-:-:S04]  /*4fb0*/  IMAD.WIDE.U32 R4, R158, R2, R4 ;  /* 0x000000029e047225 */ /* 0x000fc800078e0004 */
[----:B------:R-:W-:Y:S01]  /*4fc0*/  IMAD R6, R158, R3, R6 ;  /* 0x000000039e067224 */ /* 0x000fe200078e0206 */
[----:B------:R-:W-:Y:S01]  /*4fd0*/  IADD3 R4, P0, R4, UR4, RZ ;  /* 0x0000000404047c10 */ /* 0x000fe2000ff1e0ff */
[----:B------:R-:W-:Y:S02]  /*4fe0*/  IMAD.SHL.U32 R8, R2, 0x8, RZ ;  /* 0x0000000802087824 */ /* 0x000fe400078e00ff */
[----:B------:R-:W-:-:S03]  /*4ff0*/  IMAD.IADD R6, R5, 0x1, R6 ;  /* 0x0000000105067824 */ /* 0x000fc600078e0206 */
[-C--:B------:R-:W-:Y:S02]  /*5000*/  IADD3 R10, P1, R8, R4.reuse, RZ ;  /* 0x00000004080a7210 */ /* 0x080fe40007f3e0ff */
[----:B------:R-:W-:Y:S02]  /*5010*/  IADD3.X R5, R6, UR5, RZ, P0, !PT ;  /* 0x0000000506057c10 */ /* 0x000fe400087fe4ff */
[C---:B------:R-:W-:Y:S02]  /*5020*/  LEA R6, P0, R2.reuse, R4, 0x7 ;  /* 0x0000000402067211 */ /* 0x040fe400078038ff */
[-C--:B------:R-:W-:Y:S02]  /*5030*/  IADD3.X R11, R9, R5.reuse, RZ, P1, !PT ;  /* 0x00000005090b7210 */ /* 0x080fe40000ffe4ff */
[----:B------:R-:W-:Y:S02]  /*5040*/  LEA.HI.X R7, R2, R5, R3, 0x7, P0 ;  /* 0x0000000502077211 */ /* 0x000fe400000f3c03 */
[----:B-----5:R-:W-:-:S02]  /*5050*/  ISETP.NE.AND P0, PT, R18, RZ, PT ;  /* 0x000000ff1200720c */ /* 0x020fc40003f05270 */
[----:B------:R-:W-:-:S05]  /*5060*/  IADD3 R8, P2, R8, R6, RZ ;  /* 0x0000000608087210 */ /* 0x000fca0007f5e0ff */
[----:B------:R-:W-:-:S06]  /*5070*/  IMAD.X R9, R9, 0x1, R7, P2 ;  /* 0x0000000109097824 */ /* 0x000fcc00010e0607 */
[----:B------:R-:W-:Y:S05]  /*5080*/  @!P0 BRA `(.L_x_29) ;  /* 0x0000009800988947 */ /* 0x000fea0003800000 */
[----:B------:R-:W0:Y:S01]  /*5090*/  LDC.64 R20, c[0x0][0x5b0] ;  /* 0x00016c00ff147b82 */ /* 0x000e220000000a00 */
[----:B------:R-:W-:Y:S01]  /*50a0*/  ULDC.64 UR6, c[0x0][0x5b8] ;  /* 0x00016e0000067ab9 */ /* 0x000fe20000000a00 */
[----:B------:R-:W-:Y:S01]  /*50b0*/  ISETP.GE.AND P1, PT, R19, 0x1, PT ;  /* 0x000000011300780c */ /* 0x000fe20003f26270 */
[----:B------:R-:W-:Y:S02]  /*50c0*/  UIMAD UR4, UR10, UR6, URZ ;  /* 0x000000060a0472a4 */ /* 0x000fe4000f8e023f */
[----:B------:R-:W-:Y:S01]  /*50d0*/  IMAD.U32 R154, RZ, RZ, UR6 ;  /* 0x00000006ff9a7e24 */ /* 0x000fe2000f8e00ff */
[----:B------:R-:W-:Y:S01]  /*50e0*/  BSSY B1, `(.L_x_30) ;  /* 0x000000e000017945 */ /* 0x000fe20003800000 */
[----:B------:R-:W-:Y:S01]  /*50f0*/  ISETP.LT.OR P2, PT, R0, 0x1, !P1 ;  /* 0x000000010000780c */ /* 0x000fe20004f41670 */
[----:B------:R-:W-:Y:S01]  /*5100*/  UIMAD UR4, UR43, UR7, UR4 ;  /* 0x000000072b0472a4 */ /* 0x000fe2000f8e0204 */
[----:B------:R-:W1:Y:S01]  /*5110*/  LDC.64 R22, c[0x0][0x5a8] ;  /* 0x00016a00ff167b82 */ /* 0x000e620000000a00 */
[----:B------:R-:W-:-:S04]  /*5120*/  IMAD.WIDE.U32 R154, R154, UR43, R12 ;  /* 0x0000002b9a9a7c25 */ /* 0x000fc8000f8e000c */
[----:B------:R-:W-:Y:S01]  /*5130*/  VIADD R153, R155, UR4 ;  /* 0x000000049b997c36 */ /* 0x000fe20008000000 */
[----:B------:R-:W-:Y:S01]  /*5140*/  MOV R152, R154 ;  /* 0x0000009a00987202 */ /* 0x000fe20000000f00 */
[----:B0-----:R-:W-:-:S04]  /*5150*/  IMAD R159, R20, UR9, RZ ;  /* 0x00000009149f7c24 */ /* 0x001fc8000f8e02ff */
[----:B------:R-:W-:-:S04]  /*5160*/  IMAD.WIDE.U32 R2, R158, R20, R152 ;  /* 0x000000149e027225 */ /* 0x000fc800078e0098 */
[----:B------:R-:W-:Y:S01]  /*5170*/  IMAD R159, R158, R21, R159 ;  /* 0x000000159e9f7224 */ /* 0x000fe200078e029f */
[----:B-1----:R-:W-:-:S04]  /*5180*/  IADD3 R14, P0, R2, R22, RZ ;  /* 0x00000016020e7210 */ /* 0x002fc80007f1e0ff */
[----:B------:R-:W-:Y:S01]  /*5190*/  IADD3.X R15, R23, R3, R159, P0, !PT ;  /* 0x00000003170f7210 */ /* 0x000fe200007fe49f */
[----:B------:R-:W-:Y:S08]  /*51a0*/  @P2 BRA `(.L_x_31) ;  /* 0x0000000000042947 */ /* 0x000ff00003800000 */
[----:B------:R0:W5:Y:S02]  /*51b0*/  LDG.E.U8 R16, desc[UR36][R14.64] ;  /* 0x000000240e107981 */ /* 0x000164000c1e1100 */
.L_x_31:
[----:B------:R-:W-:Y:S05]  /*51c0*/  BSYNC B1 ;  /* 0x0000000000017941 */ /* 0x000fea0003800000 */
.L_x_30:
[----:B------:R-:W2:Y:S01]  /*51d0*/  LDL.LU R3, [R1] ;  /* 0x0000000001037983 */ /* 0x000ea20000300800 */
[----:B-----5:R-:W-:Y:S01]  /*51e0*/  LOP3.LUT R2, R16, 0xffff, RZ, 0xc0, !PT ;  /* 0x0000ffff10027812 */ /* 0x020fe200078ec0ff */
[----:B------:R-:W-:Y:S01]  /*51f0*/  BSSY B1, `(.L_x_32) ;  /* 0x000000a000017945 */ /* 0x000fe20003800000 */
[----:B------:R-:W-:Y:S02]  /*5200*/  ISETP.LT.OR P0, PT, R0, 0x2, !P1 ;  /* 0x000000020000780c */ /* 0x000fe40004f01670 */
[----:B------:R-:W-:-:S05]  /*5210*/  PRMT R2, R2, 0x8880, RZ ;  /* 0x0000888002027816 */ /* 0x000fca00000000ff */
[----:B------:R-:W-:-:S04]  /*5220*/  IMAD R2, R2, R18, RZ ;  /* 0x0000001202027224 */ /* 0x000fc800078e02ff */
[----:B--2---:R-:W-:-:S05]  /*5230*/  @!P2 IMAD R3, R3, R17, R2 ;  /* 0x000000110303a224 */ /* 0x004fca00078e0202 */
[----:B------:R1:W-:Y:S01]  /*5240*/  @!P2 STG.E.U8 desc[UR36][R4.64], R3 ;  /* 0x000000030400a986 */ /* 0x0003e2000c101124 */
[----:B------:R-:W-:Y:S05]  /*5250*/  @P0 BRA `(.L_x_33) ;  /* 0x00000000000c0947 */ /* 0x000fea0003800000 */
[----:B------:R-:W2:Y:S02]  /*5260*/  LDG.E.U8 R16, desc[UR36][R14.64+0x1] ;  /* 0x000001240e107981 */ /* 0x000ea4000c1e1100 */
[----:B--2---:R-:W-:-:S05]  /*5270*/  PRMT R2, R16, 0x8880, RZ ;  /* 0x0000888010027816 */ /* 0x004fca00000000ff */
[----:B------:R-:W-:-:S07]  /*5280*/  IMAD R2, R2, R18, RZ ;  /* 0x0000001202027224 */ /* 0x000fce00078e02ff */
.L_x_33:
[----:B------:R-:W-:Y:S05]  /*5290*/  BSYNC B1 ;  /* 0x0000000000017941 */ /* 0x000fea0003800000 */
.L_x_32:
[----:B-1----:R-:W2:Y:S01]  /*52a0*/  LDL.LU R3, [R1+0x4] ;  /* 0x0000040001037983 */ /* 0x002ea20000300800 */
[C---:B------:R-:W-:Y:S01]  /*52b0*/  SHF.L.U64.HI R157, R20.reuse, 0x3, R21 ;  /* 0x00000003149d7819 */ /* 0x040fe20000010215 */
[----:B------:R-:W-:Y:S01]  /*52c0*/  IMAD.SHL.U32 R156, R20, 0x8, RZ ;  /* 0x00000008149c7824 */ /* 0x000fe200078e00ff */
[----:B------:R-:W-:Y:S03]  /*52d0*/  BSSY B1, `(.L_x_34) ;  /* 0x000000d000017945 */ /* 0x000fe60003800000 */
[----:B------:R-:W-:-:S04]  /*52e0*/  IMAD.WIDE.U32 R12, R158, R20, R156 ;  /* 0x000000149e0c7225 */ /* 0x000fc800078e009c */
[----:B------:R-:W-:Y:S01]  /*52f0*/  IMAD.IADD R159, R159, 0x1, R13 ;  /* 0x000000019f9f7824 */ /* 0x000fe200078e020d */
[----:B------:R-:W-:-:S04]  /*5300*/  IADD3 R12, P2, P3, R154, R22, R12 ;  /* 0x000000169a0c7210 */ /* 0x000fc80007b5e00c */
[----:B------:R-:W-:Y:S01]  /*5310*/  IADD3.X R13, R153, R23, R159, P2, P3 ;  /* 0x00000017990d7210 */ /* 0x000fe200017e649f */
[----:B--2---:R-:W-:-:S05]  /*5320*/  @!P0 IMAD R3, R3, R17, R2 ;  /* 0x0000001103038224 */ /* 0x004fca00078e0202 */
[----:B------:R1:W-:Y:S01]  /*5330*/  @!P0 STG.E.U8 desc[UR36][R4.64+0x1], R3 ;  /* 0x0000010304008986 */ /* 0x0003e2000c101124 */
[----:B------:R-:W-:-:S04]  /*5340*/  ISETP.GE.AND P0, PT, R19, 0x9, PT ;  /* 0x000000091300780c */ /* 0x000fc80003f06270 */
[----:B------:R-:W-:-:S13]  /*5350*/  ISETP.LT.OR P4, PT, R0, 0x1, !P0 ;  /* 0x000000010000780c */ /* 0x000fda0004781670 */
[----:B-1----:R-:W-:Y:S05]  /*5360*/  @P4 BRA `(.L_x_35) ;  /* 0x00000000000c4947 */ /* 0x002fea0003800000 */
[----:B------:R-:W2:Y:S02]  /*5370*/  LDG.E.U8 R16, desc[UR36][R12.64] ;  /* 0x000000240c107981 */ /* 0x000ea4000c1e1100 */
[----:B--2---:R-:W-:-:S05]  /*5380*/  PRMT R2, R16, 0x8880, RZ ;  /* 0x0000888010027816 */ /* 0x004fca00000000ff */
[----:B------:R-:W-:-:S07]  /*5390*/  IMAD R2, R2, R18, RZ ;  /* 0x0000001202027224 */ /* 0x000fce00078e02ff */
.L_x_35:
[----:B------:R-:W-:Y:S05]  /*53a0*/  BSYNC B1 ;  /* 0x0000000000017941 */ /* 0x000fea0003800000 */
.L_x_34:
[----:B------:R-:W2:Y:S01]  /*53b0*/  LDL.LU R3, [R1+0x8] ;  /* 0x0000080001037983 */ /* 0x000ea20000300800 */
[----:B------:R-:W-:Y:S01]  /*53c0*/  ISETP.LT.OR P2, PT, R0, 0x2, !P0 ;  /* 0x000000020000780c */ /* 0x000fe20004741670 */
[----:B------:R-:W-:Y:S01]  /*53d0*/  BSSY B1, `(.L_x_36) ;  /* 0x0000007000017945 */ /* 0x000fe20003800000 */
[----:B--2---:R-:W-:-:S05]  /*53e0*/  @!P4 IMAD R3, R3, R17, R2 ;  /* 0x000000110303c224 */ /* 0x004fca00078e0202 */
[----:B------:R1:W-:Y:S06]  /*53f0*/  @!P4 STG.E.U8 desc[UR36][R10.64], R3 ;  /* 0x000000030a00c986 */ /* 0x0003ec000c101124 */
[----:B------:R-:W-:Y:S05]  /*5400*/  @P2 BRA `(.L_x_37) ;  /* 0x00000000000c2947 */ /* 0x000fea0003800000 */
[----:B------:R-:W2:Y:S02]  /*5410*/  LDG.E.U8 R16, desc[UR36][R12.64+0x1] ;  /* 0x000001240c107981 */ /* 0x000ea4000c1e1100 */
[----:B--2---:R-:W-:-:S05]  /*5420*/  PRMT R2, R16, 0x8880, RZ ;  /* 0x0000888010027816 */ /* 0x004fca00000000ff */
[----:B------:R-:W-:-:S07]  /*5430*/  IMAD R2, R2, R18, RZ ;  /* 0x0000001202027224 */ /* 0x000fce00078e02ff */
.L_x_37:
[----:B------:R-:W-:Y:S05]  /*5440*/  BSYNC B1 ;  /* 0x0000000000017941 */ /* 0x000fea0003800000 */
.L_x_36:
[----:B-1----:R-:W2:Y:S01]  /*5450*/  LDL.LU R3, [R1+0xc] ;  /* 0x00000c0001037983 */ /* 0x002ea20000300800 */
[----:B------:R-:W-:Y:S01]  /*5460*/  BSSY B1, `(.L_x_38) ;  /* 0x0000009000017945 */ /* 0x000fe20003800000 */
[----:B------:R-:W-:Y:S01]  /*5470*/  ISETP.LT.OR P3, PT, R0, 0xa, !P1 ;  /* 0x0000000a0000780c */ /* 0x000fe20004f61670 */
[----:B--2---:R-:W-:-:S05]  /*5480*/  @!P2 IMAD R3, R3, R17, R2 ;  /* 0x000000110303a224 */ /* 0x004fca00078e0202 */
[----:B------:R1:W-:Y:S01]  /*5490*/  @!P2 STG.E.U8 desc[UR36][R10.64+0x1], R3 ;  /* 0x000001030a00a986 */ /* 0x0003e2000c101124 */
[----:B------:R-:W-:-:S13]  /*54a0*/  ISETP.LT.OR P2, PT, R0, 0x9, !P1 ;  /* 0x000000090000780c */ /* 0x000fda0004f41670 */
[----:B-1----:R-:W-:Y:S05]  /*54b0*/  @P2 BRA `(.L_x_39) ;  /* 0x00000000000c2947 */ /* 0x002fea0003800000 */
[----:B------:R-:W2:Y:S02]  /*54c0*/  LDG.E.U8 R16, desc[UR36][R14.64+0x8] ;  /* 0x000008240e107981 */ /* 0x000ea4000c1e1100 */
[----:B--2---:R-:W-:-:S05]  /*54d0*/  PRMT R2, R16, 0x8880, RZ ;  /* 0x0000888010027816 */ /* 0x004fca00000000ff */
[----:B------:R-:W-:-:S07]  /*54e0*/  IMAD R2, R2, R18, RZ ;  /* 0x0000001202027224 */ /* 0x000fce00078e02ff */
.L_x_39:
[----:B------:R-:W-:Y:S05]  /*54f0*/  BSYNC B1 ;  /* 0x0000000000017941 */ /* 0x000fea0003800000 */
.L_x_38:
[----:B------:R-:W2:Y:S01]  /*5500*/  LDL.LU R3, [R1+0x10] ;  /* 0x0000100001037983 */ /* 0x000ea20000300800 */
[----:B------:R-:W-:Y:S01]  /*5510*/  BSSY B1, `(.L_x_40) ;  /* 0x0000007000017945 */ /* 0x000fe20003800000 */
[----:B--2---:R-:W-:-:S05]  /*5520*/  @!P2 IMAD R3, R3, R17, R2 ;  /* 0x000000110303a224 */ /* 0x004fca00078e0202 */
[----:B------:R1:W-:Y:S01]  /*5530*/  @!P2 STG.E.U8 desc[UR36][R4.64+0x8], R3 ;  /* 0x000008030400a986 */ /* 0x0003e2000c101124 */
[----:B------:R-:W-:Y:S05]  /*5540*/  @P3 BRA `(.L_x_41) ;  /* 0x00000000000c3947 */ /* 0x000fea0003800000 */
[----:B------:R-:W2:Y:S02]  /*5550*/  LDG.E.U8 R16, desc[UR36][R14.64+0x9] ;  /* 0x000009240e107981 */ /* 0x000ea4000c1e1100 */
[----:B--2---:R-:W-:-:S05]  /*5560*/  PRMT R2, R16, 0x8880, RZ ;  /* 0x0000888010027816 */ /* 0x004fca00000000ff */
[----:B------:R-:W-:-:S07]  /*5570*/  IMAD R2, R2, R18, RZ ;  /* 0x0000001202027224 */ /* 0x000fce00078e02ff */
.L_x_41:
[----:B------:R-:W-:Y:S05]  /*5580*/  BSYNC B1 ;  /* 0x0000000000017941 */ /* 0x000fea0003800000 */
.L_x_40:
[----:B-1----:R-:W2:Y:S01]  /*5590*/  LDL.LU R3, [R1+0x14] ;  /* 0x0000140001037983 */ /* 0x002ea20000300800 */
[C---:B------:R-:W-:Y:S01]  /*55a0*/  ISETP.LT.OR P2, PT, R0.reuse, 0x9, !P0 ;  /* 0x000000090000780c */ /* 0x040fe20004741670 */
[----:B------:R-:W-:Y:S01]  /*55b0*/  BSSY B1, `(.L_x_42) ;  /* 0x000000b000017945 */ /* 0x000fe20003800000 */
[C---:B------:R-:W-:Y:S02]  /*55c0*/  ISETP.LT.OR P4, PT, R0.reuse, 0x11, !P1 ;  /* 0x000000110000780c */ /* 0x040fe40004f81670 */
[C---:B------:R-:W-:Y:S02]  /*55d0*/  ISETP.LT.OR P5, PT, R0.reuse, 0x12, !P1 ;  /* 0x000000120000780c */ /* 0x040fe40004fa1670 */
[----:B------:R-:W-:Y:S01]  /*55e0*/  ISETP.LT.OR P6, PT, R0, 0x11, !P0 ;  /* 0x000000110000780c */ /* 0x000fe200047c1670 */
[----:B--2---:R-:W-:-:S05]  /*55f0*/  @!P3 IMAD R3, R3, R17, R2 ;  /* 0x000000110303b224 */ /* 0x004fca00078e0202 */
[----:B------:R1:W-:Y:S01]  /*5600*/  @!P3 STG.E.U8 desc[UR36][R4.64+0x9], R3 ;  /* 0x000009030400b986 */ /* 0x0003e2000c101124 */
[----:B------:R-:W-:Y:S01]  /*5610*/  ISETP.LT.OR P3, PT, R0, 0xa, !P0 ;  /* 0x0000000a0000780c */ /* 0x000fe20004761670 */
[----:B------:R-:W-:-:S12]  /*5620*/  @P2 BRA `(.L_x_43) ;  /* 0x00000000000c2947 */ /* 0x000fd80003800000 */
[----:B------:R-:W2:Y:S02]  /*5630*/  LDG.E.U8 R16, desc[UR36][R12.64+0x8] ;  /* 0x000008240c107981 */ /* 0x000ea4000c1e1100 */
[----:B--2---:R-:W-:-:S05]  /*5640*/  PRMT R2, R16, 0x8880, RZ ;  /* 0x0000888010027816 */ /* 0x004fca00000000ff */
[----:B------:R-:W-:-:S07]  /*5650*/  IMAD R2, R2, R18, RZ ;  /* 0x0000001202027224 */ /* 0x000fce00078e02ff */
.L_x_43:
[----:B------:R-:W-:Y:S05]  /*5660*/  BSYNC B1 ;  /* 0x0000000000017941 */ /* 0x000fea0003800000 */
.L_x_42:
[----:B-1----:R-:W2:Y:S01]  /*5670*/  LDL.LU R3, [R1+0x18] ;  /* 0x0000180001037983 */ /* 0x002ea20000300800 */
[----:B------:R-:W-:Y:S01]  /*5680*/  BSSY B1, `(.L_x_44) ;  /* 0x0000007000017945 */ /* 0x000fe20003800000 */
[----:B--2---:R-:W-:-:S05]  /*5690*/  @!P2 IMAD R3, R3, R17, R2 ;  /* 0x000000110303a224 */ /* 0x004fca00078e0202 */
[----:B------:R1:W-:Y:S01]  /*56a0*/  @!P2 STG.E.U8 desc[UR36][R10.64+0x8], R3 ;  /* 0x000008030a00a986 */ /* 0x0003e2000c101124 */
[----:B------:R-:W-:Y:S05]  /*56b0*/  @P3 BRA `(.L_x_45) ;  /* 0x00000000000c3947 */ /* 0x000fea0003800000 */
[----:B------:R-:W2:Y:S02]  /*56c0*/  LDG.E.U8 R16, desc[UR36][R12.64+0x9] ;  /* 0x000009240c107981 */ /* 0x000ea4000c1e1100 */
[----:B--2---:R-:W-:-:S05]  /*56d0*/  PRMT R2, R16, 0x8880, RZ ;  /* 0x0000888010027816 */ /* 0x004fca00000000ff */
[----:B------:R-:W-:-:S07]  /*56e0*/  IMAD R2, R2, R18, RZ ;  /* 0x0000001202027224 */ /* 0x000fce00078e02ff */
.L_x_45:
[----:B------:R-:W-:Y:S05]  /*56f0*/  BSYNC B1 ;  /* 0x0000000000017941 */ /* 0x000fea0003800000 */
.L_x_44:
        /* <DEDUP_REMOVED lines=8> */
.L_x_47:
[----:B------:R-:W-:Y:S05]  /*5780*/  BSYNC B1 ;  /* 0x0000000000017941 */ /* 0x000fea0003800000 */
.L_x_46:
        /* <DEDUP_REMOVED lines=8> */
.L_x_49:
[----:B------:R-:W-:Y:S05]  /*5810*/  BSYNC B1 ;  /* 0x0000000000017941 */ /* 0x000fea0003800000 */
.L_x_48:
        /* <DEDUP_REMOVED lines=8> */
.L_x_51:
[----:B------:R-:W-:Y:S05]  /*58a0*/  BSYNC B1 ;  /* 0x0000000000017941 */ /* 0x000fea0003800000 */
.L_x_50:
        /* <DEDUP_REMOVED lines=13> */
.L_x_53:
[----:B------:R-:W-:Y:S05]  /*5980*/  BSYNC B1 ;  /* 0x0000000000017941 */ /* 0x000fea0003800000 */
.L_x_52:
        /* <DEDUP_REMOVED lines=8> */
.L_x_55:
[----:B------:R-:W-:Y:S05]  /*5a10*/  BSYNC B1 ;  /* 0x0000000000017941 */ /* 0x000fea0003800000 */
.L_x_54:
        /* <DEDUP_REMOVED lines=8> */
.L_x_57:
[----:B------:R-:W-:Y:S05]  /*5aa0*/  BSYNC B1 ;  /* 0x0000000000017941 */ /* 0x000fea0003800000 */
.L_x_56:
        /* <DEDUP_REMOVED lines=8> */
.L_x_59:
[----:B------:R-:W-:Y:S05]  /*5b30*/  BSYNC B1 ;  /* 0x0000000000017941 */ /* 0x000fea0003800000 */
.L_x_58:
        /* <DEDUP_REMOVED lines=8> */
.L_x_61:
[----:B------:R-:W-:Y:S05]  /*5bc0*/  BSYNC B1 ;  /* 0x0000000000017941 */ /* 0x000fea0003800000 */
.L_x_60:
        /* <DEDUP_REMOVED lines=13> */
.L_x_63:
[----:B------:R-:W-:Y:S05]  /*5ca0*/  BSYNC B1 ;  /* 0x0000000000017941 */ /* 0x000fea0003800000 */
.L_x_62:
        /* <DEDUP_REMOVED lines=8> */
.L_x_65:
[----:B------:R-:W-:Y:S05]  /*5d30*/  BSYNC B1 ;  /* 0x0000000000017941 */ /* 0x000fea0003800000 */
.L_x_64:
        /* <DEDUP_REMOVED lines=8> */
.L_x_67:
[----:B------:R-:W-:Y:S05]  /*5dc0*/  BSYNC B1 ;  /* 0x0000000000017941 */ /* 0x000fea0003800000 */
.L_x_66:
        /* <DEDUP_REMOVED lines=8> */
.L_x_69:
[----:B------:R-:W-:Y:S05]  /*5e50*/  BSYNC B1 ;  /* 0x0000000000017941 */ /* 0x000fea0003800000 */
.L_x_68:
        /* <DEDUP_REMOVED lines=8> */
.L_x_71:
[----:B------:R-:W-:Y:S05]  /*5ee0*/  BSYNC B1 ;  /* 0x0000000000017941 */ /* 0x000fea0003800000 */
.L_x_70:
        /* <DEDUP_REMOVED lines=13> */
.L_x_73:
[----:B------:R-:W-:Y:S05]  /*5fc0*/  BSYNC B1 ;  /* 0x0000000000017941 */ /* 0x000fea0003800000 */
.L_x_72:
        /* <DEDUP_REMOVED lines=8> */
.L_x_75:
[----:B------:R-:W-:Y:S05]  /*6050*/  BSYNC B1 ;  /* 0x0000000000017941 */ /* 0x000fea0003800000 */
.L_x_74:
        /* <DEDUP_REMOVED lines=8> */
.L_x_77:
[----:B------:R-:W-:Y:S05]  /*60e0*/  BSYNC B1 ;  /* 0x0000000000017941 */ /* 0x000fea0003800000 */
.L_x_76:
        /* <DEDUP_REMOVED lines=8> */
.L_x_79:
[----:B------:R-:W-:Y:S05]  /*6170*/  BSYNC B1 ;  /* 0x0000000000017941 */ /* 0x000fea0003800000 */
.L_x_78:
        /* <DEDUP_REMOVED lines=8> */
.L_x_81:
[----:B------:R-:W-:Y:S05]  /*6200*/  BSYNC B1 ;  /* 0x0000000000017941 */ /* 0x000fea0003800000 */
.L_x_80:
        /* <DEDUP_REMOVED lines=13> */
.L_x_83:
[----:B------:R-:W-:Y:S05]  /*62e0*/  BSYNC B1 ;  /* 0x0000000000017941 */ /* 0x000fea0003800000 */
.L_x_82:
        /* <DEDUP_REMOVED lines=8> */
.L_x_85:
[----:B------:R-:W-:Y:S05]  /*6370*/  BSYNC B1 ;  /* 0x0000000000017941 */ /* 0x000fea0003800000 */
.L_x_84:
        /* <DEDUP_REMOVED lines=8> */
.L_x_87:
[----:B------:R-:W-:Y:S05]  /*6400*/  BSYNC B1 ;  /* 0x0000000000017941 */ /* 0x000fea0003800000 */
.L_x_86:
        /* <DEDUP_REMOVED lines=8> */
.L_x_89:
[----:B------:R-:W-:Y:S05]  /*6490*/  BSYNC B1 ;  /* 0x0000000000017941 */ /* 0x000fea0003800000 */
.L_x_88:
        /* <DEDUP_REMOVED lines=8> */
.L_x_91:
[----:B------:R-:W-:Y:S05]  /*6520*/  BSYNC B1 ;  /* 0x0000000000017941 */ /* 0x000fea0003800000 */
.L_x_90:
        /* <DEDUP_REMOVED lines=13> */
.L_x_93:
[----:B------:R-:W-:Y:S05]  /*6600*/  BSYNC B1 ;  /* 0x0000000000017941 */ /* 0x000fea0003800000 */
.L_x_92:
        /* <DEDUP_REMOVED lines=8> */
.L_x_95:
[----:B------:R-:W-:Y:S05]  /*6690*/  BSYNC B1 ;  /* 0x0000000000017941 */ /* 0x000fea0003800000 */
.L_x_94:
        /* <DEDUP_REMOVED lines=8> */
.L_x_97:
[----:B------:R-:W-:Y:S05]  /*6720*/  BSYNC B1 ;  /* 0x0000000000017941 */ /* 0x000fea0003800000 */
.L_x_96:
        /* <DEDUP_REMOVED lines=8> */
.L_x_99:
[----:B------:R-:W-:Y:S05]  /*67b0*/  BSYNC B1 ;  /* 0x0000000000017941 */ /* 0x000fea0003800000 */
.L_x_98:
        /* <DEDUP_REMOVED lines=8> */
.L_x_101:
[----:B------:R-:W-:Y:S05]  /*6840*/  BSYNC B1 ;  /* 0x0000000000017941 */ /* 0x000fea0003800000 */
.L_x_100:
        /* <DEDUP_REMOVED lines=13> */
.L_x_103:
[----:B------:R-:W-:Y:S05]  /*6920*/  BSYNC B1 ;  /* 0x0000000000017941 */ /* 0x000fea0003800000 */
.L_x_102:
        /* <DEDUP_REMOVED lines=8> */
.L_x_105:
[----:B------:R-:W-:Y:S05]  /*69b0*/  BSYNC B1 ;  /* 0x0000000000017941 */ /* 0x000fea0003800000 */
.L_x_104:
        /* <DEDUP_REMOVED lines=8> */
.L_x_107:
[----:B------:R-:W-:Y:S05]  /*6a40*/  BSYNC B1 ;  /* 0x0000000000017941 */ /* 0x000fea0003800000 */
.L_x_106:
        /* <DEDUP_REMOVED lines=8> */
.L_x_109:
[----:B------:R-:W-:Y:S05]  /*6ad0*/  BSYNC B1 ;  /* 0x0000000000017941 */ /* 0x000fea0003800000 */
.L_x_108:
        /* <DEDUP_REMOVED lines=8> */
.L_x_111:
[----:B------:R-:W-:Y:S05]  /*6b60*/  BSYNC B1 ;  /* 0x0000000000017941 */ /* 0x000fea0003800000 */
.L_x_110:
        /* <DEDUP_REMOVED lines=13> */
.L_x_113:
[----:B------:R-:W-:Y:S05]  /*6c40*/  BSYNC B1 ;  /* 0x0000000000017941 */ /* 0x000fea0003800000 */
.L_x_112:
        /* <DEDUP_REMOVED lines=8> */
.L_x_115:
[----:B------:R-:W-:Y:S05]  /*6cd0*/  BSYNC B1 ;  /* 0x0000000000017941 */ /* 0x000fea0003800000 */
.L_x_114:
        /* <DEDUP_REMOVED lines=8> */
.L_x_117:
[----:B------:R-:W-:Y:S05]  /*6d60*/  BSYNC B1 ;  /* 0x0000000000017941 */ /* 0x000fea0003800000 */
.L_x_116:
        /* <DEDUP_REMOVED lines=8> */
.L_x_119:
[----:B------:R-:W-:Y:S05]  /*6df0*/  BSYNC B1 ;  /* 0x0000000000017941 */ /* 0x000fea0003800000 */
.L_x_118:
        /* <DEDUP_REMOVED lines=8> */
.L_x_121:
[----:B------:R-:W-:Y:S05]  /*6e80*/  BSYNC B1 ;  /* 0x0000000000017941 */ /* 0x000fea0003800000 */
.L_x_120:
        /* <DEDUP_REMOVED lines=13> */
.L_x_123:
[----:B------:R-:W-:Y:S05]  /*6f60*/  BSYNC B1 ;  /* 0x0000000000017941 */ /* 0x000fea0003800000 */
.L_x_122:
        /* <DEDUP_REMOVED lines=8> */
.L_x_125:
[----:B------:R-:W-:Y:S05]  /*6ff0*/  BSYNC B1 ;  /* 0x0000000000017941 */ /* 0x000fea0003800000 */
.L_x_124:
        /* <DEDUP_REMOVED lines=8> */
.L_x_127:
[----:B------:R-:W-:Y:S05]  /*7080*/  BSYNC B1 ;  /* 0x0000000000017941 */ /* 0x000fea0003800000 */
.L_x_126:
        /* <DEDUP_REMOVED lines=8> */
.L_x_129:
[----:B------:R-:W-:Y:S05]  /*7110*/  BSYNC B1 ;  /* 0x0000000000017941 */ /* 0x000fea0003800000 */
.L_x_128:
        /* <DEDUP_REMOVED lines=8> */
.L_x_131:
[----:B------:R-:W-:Y:S05]  /*71a0*/  BSYNC B1 ;  /* 0x0000000000017941 */ /* 0x000fea0003800000 */
.L_x_130:
        /* <DEDUP_REMOVED lines=10> */
[----:B------:R-:W1:Y:S02]  /*7250*/  LDG.E.U8 R16, desc[UR36][R12.64+0x61] ;  /* 0x000061240c107981 */ /* 0x000e64000c1e1100 */
[----:B-1----:R-:W-:-:S05]  /*7260*/  PRMT R3, R16, 0x8880, RZ ;  /* 0x0000888010037816 */ /* 0x002fca00000000ff */
[----:B------:R-:W-:-:S07]  /*7270*/  IMAD R2, R3, R18, RZ ;  /* 0x0000001203027224 */ /* 0x000fce00078e02ff */
.L_x_133:
[----:B------:R-:W-:Y:S05]  /*7280*/  BSYNC B1 ;  /* 0x0000000000017941 */ /* 0x000fea0003800000 */
.L_x_132:
[----:B-1----:R-:W2:Y:S01]  /*7290*/  LDL.LU R3, [R1+0xcc] ;  /* 0x0000cc0001037983 */ /* 0x002ea20000300800 */
[----:B------:R-:W-:Y:S01]  /*72a0*/  BSSY B1, `(.L_x_134) ;  /* 0x0000007000017945 */ /* 0x000fe20003800000 */
[----:B--2---:R-:W-:-:S05]  /*72b0*/  @!P4 IMAD R3, R3, R17, R2 ;  /* 0x000000110303c224 */ /* 0x004fca00078e0202 */
[----:B------:R1:W-:Y:S01]  /*72c0*/  @!P4 STG.E.U8 desc[UR36][R10.64+0x61], R3 ;  /* 0x000061030a00c986 */ /* 0x0003e2000c101124 */
[----:B------:R-:W-:Y:S05]  /*72d0*/  @P3 BRA `(.L_x_135) ;  /* 0x00000000000c3947 */ /* 0x000fea0003800000 */
[----:B------:R-:W1:Y:S02]  /*72e0*/  LDG.E.U8 R16, desc[UR36][R14.64+0x68] ;  /* 0x000068240e107981 */ /* 0x000e64000c1e1100 */
[----:B-1----:R-:W-:-:S05]  /*72f0*/  PRMT R3, R16, 0x8880, RZ ;  /* 0x0000888010037816 */ /* 0x002fca00000000ff */
[----:B------:R-:W-:-:S07]  /*7300*/  IMAD R2, R3, R18, RZ ;  /* 0x0000001203027224 */ /* 0x000fce00078e02ff */
.L_x_135:
[----:B------:R-:W-:Y:S05]  /*7310*/  BSYNC B1 ;  /* 0x0000000000017941 */ /* 0x000fea0003800000 */
.L_x_134:
        /* <DEDUP_REMOVED lines=8> */
.L_x_137:
[----:B------:R-:W-:Y:S05]  /*73a0*/  BSYNC B1 ;  /* 0x0000000000017941 */ /* 0x000fea0003800000 */
.L_x_136:
        /* <DEDUP_REMOVED lines=8> */
.L_x_139:
[----:B------:R-:W-:Y:S05]  /*7430*/  BSYNC B1 ;  /* 0x0000000000017941 */ /* 0x000fea0003800000 */
.L_x_138:
        /* <DEDUP_REMOVED lines=8> */
.L_x_141:
[----:B------:R-:W-:Y:S05]  /*74c0*/  BSYNC B1 ;  /* 0x0000000000017941 */ /* 0x000fea0003800000 */
.L_x_140:
        /* <DEDUP_REMOVED lines=13> */
.L_x_143:
[----:B------:R-:W-:Y:S05]  /*75a0*/  BSYNC B1 ;  /* 0x0000000000017941 */ /* 0x000fea0003800000 */
.L_x_142:
        /* <DEDUP_REMOVED lines=8> */
.L_x_145:
[----:B------:R-:W-:Y:S05]  /*7630*/  BSYNC B1 ;  /* 0x0000000000017941 */ /* 0x000fea0003800000 */
.L_x_144:
        /* <DEDUP_REMOVED lines=8> */
.L_x_147:
[----:B------:R-:W-:Y:S05]  /*76c0*/  BSYNC B1 ;  /* 0x0000000000017941 */ /* 0x000fea0003800000 */
.L_x_146:
        /* <DEDUP_REMOVED lines=8> */
.L_x_149:
[----:B------:R-:W-:Y:S05]  /*7750*/  BSYNC B1 ;  /* 0x0000000000017941 */ /* 0x000fea0003800000 */
.L_x_148:
        /* <DEDUP_REMOVED lines=8> */
.L_x_151:
[----:B------:R-:W-:Y:S05]  /*77e0*/  BSYNC B1 ;  /* 0x0000000000017941 */ /* 0x000fea0003800000 */
.L_x_150:
        /* <DEDUP_REMOVED lines=13> */
.L_x_153:
[----:B------:R-:W-:Y:S05]  /*78c0*/  BSYNC B1 ;  /* 0x0000000000017941 */ /* 0x000fea0003800000 */
.L_x_152:
        /* <DEDUP_REMOVED lines=8> */
.L_x_155:
[----:B------:R-:W-:Y:S05]  /*7950*/  BSYNC B1 ;  /* 0x0000000000017941 */ /* 0x000fea0003800000 */
.L_x_154:
        /* <DEDUP_REMOVED lines=8> */
.L_x_157:
[----:B------:R-:W-:Y:S05]  /*79e0*/  BSYNC B1 ;  /* 0x0000000000017941 */ /* 0x000fea0003800000 */
.L_x_156:
        /* <DEDUP_REMOVED lines=8> */
.L_x_159:
[----:B------:R-:W-:Y:S05]  /*7a70*/  BSYNC B1 ;  /* 0x0000000000017941 */ /* 0x000fea0003800000 */
.L_x_158:
        /* <DEDUP_REMOVED lines=8> */
.L_x_161:
[----:B------:R-:W-:Y:S05]  /*7b00*/  BSYNC B1 ;  /* 0x0000000000017941 */ /* 0x000fea0003800000 */
.L_x_160:
        /* <DEDUP_REMOVED lines=13> */
.L_x_163:
[----:B------:R-:W-:Y:S05]  /*7be0*/  BSYNC B1 ;  /* 0x0000000000017941 */ /* 0x000fea0003800000 */
.L_x_162:
        /* <DEDUP_REMOVED lines=8> */
.L_x_165:
[----:B------:R-:W-:Y:S05]  /*7c70*/  BSYNC B1 ;  /* 0x0000000000017941 */ /* 0x000fea0003800000 */
.L_x_164:
        /* <DEDUP_REMOVED lines=8> */
.L_x_167:
[----:B------:R-:W-:Y:S05]  /*7d00*/  BSYNC B1 ;  /* 0x0000000000017941 */ /* 0x000fea0003800000 */
.L_x_166:
        /* <DEDUP_REMOVED lines=8> */
.L_x_169:
[----:B------:R-:W-:Y:S05]  /*7d90*/  BSYNC B1 ;  /* 0x0000000000017941 */ /* 0x000fea0003800000 */
.L_x_168:
        /* <DEDUP_REMOVED lines=8> */
.L_x_171:
[----:B------:R-:W-:Y:S05]  /*7e20*/  BSYNC B1 ;  /* 0x0000000000017941 */ /* 0x000fea0003800000 */
.L_x_170:
        /* <DEDUP_REMOVED lines=13> */
.L_x_173:
[----:B------:R-:W-:Y:S05]  /*7f00*/  BSYNC B1 ;  /* 0x0000000000017941 */ /* 0x000fea0003800000 */
.L_x_172:
        /* <DEDUP_REMOVED lines=8> */
.L_x_175:
[----:B------:R-:W-:Y:S05]  /*7f90*/  BSYNC B1 ;  /* 0x0000000000017941 */ /* 0x000fea0003800000 */
.L_x_174:
        /* <DEDUP_REMOVED lines=8> */
.L_x_177:
[----:B------:R-:W-:Y:S05]  /*8020*/  BSYNC B1 ;  /* 0x0000000000017941 */ /* 0x000fea0003800000 */
.L_x_176:
        /* <DEDUP_REMOVED lines=8> */
.L_x_179:
[----:B------:R-:W-:Y:S05]  /*80b0*/  BSYNC B1 ;  /* 0x0000000000017941 */ /* 0x000fea0003800000 */
.L_x_178:
        /* <DEDUP_REMOVED lines=8> */
.L_x_181:
[----:B------:R-:W-:Y:S05]  /*8140*/  BSYNC B1 ;  /* 0x0000000000017941 */ /* 0x000fea0003800000 */
.L_x_180:
        /* <DEDUP_REMOVED lines=13> */
.L_x_183:
[----:B------:R-:W-:Y:S05]  /*8220*/  BSYNC B1 ;  /* 0x0000000000017941 */ /* 0x000fea0003800000 */
.L_x_182:
        /* <DEDUP_REMOVED lines=8> */
.L_x_185:
[----:B------:R-:W-:Y:S05]  /*82b0*/  BSYNC B1 ;  /* 0x0000000000017941 */ /* 0x000fea0003800000 */
.L_x_184:
        /* <DEDUP_REMOVED lines=8> */
.L_x_187:
[----:B------:R-:W-:Y:S05]  /*8340*/  BSYNC B1 ;  /* 0x0000000000017941 */ /* 0x000fea0003800000 */
.L_x_186:
        /* <DEDUP_REMOVED lines=8> */
.L_x_189:
[----:B------:R-:W-:Y:S05]  /*83d0*/  BSYNC B1 ;  /* 0x0000000000017941 */ /* 0x000fea0003800000 */
.L_x_188:
        /* <DEDUP_REMOVED lines=8> */
.L_x_191:
[----:B------:R-:W-:Y:S05]  /*8460*/  BSYNC B1 ;  /* 0x0000000000017941 */ /* 0x000fea0003800000 */
.L_x_190:
        /* <DEDUP_REMOVED lines=13> */
.L_x_193:
[----:B------:R-:W-:Y:S05]  /*8540*/  BSYNC B1 ;  /* 0x0000000000017941 */ /* 0x000fea0003800000 */
.L_x_192:
        /* <DEDUP_REMOVED lines=8> */
.L_x_195:
[----:B------:R-:W-:Y:S05]  /*85d0*/  BSYNC B1 ;  /* 0x0000000000017941 */ /* 0x000fea0003800000 */
.L_x_194:
        /* <DEDUP_REMOVED lines=8> */
.L_x_197:
[----:B------:R-:W-:Y:S05]  /*8660*/  BSYNC B1 ;  /* 0x0000000000017941 */ /* 0x000fea0003800000 */
.L_x_196:
        /* <DEDUP_REMOVED lines=8> */
.L_x_199:
[----:B------:R-:W-:Y:S05]  /*86f0*/  BSYNC B1 ;  /* 0x0000000000017941 */ /* 0x000fea0003800000 */
.L_x_198:
        /* <DEDUP_REMOVED lines=8> */
.L_x_201:
[----:B------:R-:W-:Y:S05]  /*8780*/  BSYNC B1 ;  /* 0x0000000000017941 */ /* 0x000fea0003800000 */
.L_x_200:
        /* <DEDUP_REMOVED lines=13> */
.L_x_203:
[----:B------:R-:W-:Y:S05]  /*8860*/  BSYNC B1 ;  /* 0x0000000000017941 */ /* 0x000fea0003800000 */
.L_x_202:
        /* <DEDUP_REMOVED lines=8> */
.L_x_205:
[----:B------:R-:W-:Y:S05]  /*88f0*/  BSYNC B1 ;  /* 0x0000000000017941 */ /* 0x000fea0003800000 */
.L_x_204:
        /* <DEDUP_REMOVED lines=8> */
.L_x_207:
[----:B------:R-:W-:Y:S05]  /*8980*/  BSYNC B1 ;  /* 0x0000000000017941 */ /* 0x000fea0003800000 */
.L_x_206:
        /* <DEDUP_REMOVED lines=8> */
.L_x_209:
[----:B------:R-:W-:Y:S05]  /*8a10*/  BSYNC B1 ;  /* 0x0000000000017941 */ /* 0x000fea0003800000 */
.L_x_208:
        /* <DEDUP_REMOVED lines=8> */
.L_x_211:
[----:B------:R-:W-:Y:S05]  /*8aa0*/  BSYNC B1 ;  /* 0x0000000000017941 */ /* 0x000fea0003800000 */
.L_x_210:
        /* <DEDUP_REMOVED lines=13> */
.L_x_213:
[----:B------:R-:W-:Y:S05]  /*8b80*/  BSYNC B1 ;  /* 0x0000000000017941 */ /* 0x000fea0003800000 */
.L_x_212:
        /* <DEDUP_REMOVED lines=8> */
.L_x_215:
[----:B------:R-:W-:Y:S05]  /*8c10*/  BSYNC B1 ;  /* 0x0000000000017941 */ /* 0x000fea0003800000 */
.L_x_214:
        /* <DEDUP_REMOVED lines=8> */
.L_x_217:
[----:B------:R-:W-:Y:S05]  /*8ca0*/  BSYNC B1 ;  /* 0x0000000000017941 */ /* 0x000fea0003800000 */
.L_x_216:
        /* <DEDUP_REMOVED lines=8> */
.L_x_219:
[----:B------:R-:W-:Y:S05]  /*8d30*/  BSYNC B1 ;  /* 0x0000000000017941 */ /* 0x000fea0003800000 */
.L_x_218:
        /* <DEDUP_REMOVED lines=8> */
.L_x_221:
[----:B------:R-:W-:Y:S05]  /*8dc0*/  BSYNC B1 ;  /* 0x0000000000017941 */ /* 0x000fea0003800000 */
.L_x_220:
        /* <DEDUP_REMOVED lines=13> */
.L_x_223:
[----:B------:R-:W-:Y:S05]  /*8ea0*/  BSYNC B1 ;  /* 0x0000000000017941 */ /* 0x000fea0003800000 */
.L_x_222:
        /* <DEDUP_REMOVED lines=8> */
.L_x_225:
[----:B------:R-:W-:Y:S05]  /*8f30*/  BSYNC B1 ;  /* 0x0000000000017941 */ /* 0x000fea0003800000 */
.L_x_224:
        /* <DEDUP_REMOVED lines=8> */
.L_x_227:
[----:B------:R-:W-:Y:S05]  /*8fc0*/  BSYNC B1 ;  /* 0x0000000000017941 */ /* 0x000fea0003800000 */
.L_x_226:
        /* <DEDUP_REMOVED lines=8> */
.L_x_229:
[----:B------:R-:W-:Y:S05]  /*9050*/  BSYNC B1 ;  /* 0x0000000000017941 */ /* 0x000fea0003800000 */
.L_x_228:
        /* <DEDUP_REMOVED lines=8> */
.L_x_231:
[----:B------:R-:W-:Y:S05]  /*90e0*/  BSYNC B1 ;  /* 0x0000000000017941 */ /* 0x000fea0003800000 */
.L_x_230:
        /* <DEDUP_REMOVED lines=13> */
.L_x_233:
[----:B------:R-:W-:Y:S05]  /*91c0*/  BSYNC B1 ;  /* 0x0000000000017941 */ /* 0x000fea0003800000 */
.L_x_232:
        /* <DEDUP_REMOVED lines=8> */
.L_x_235:
[----:B------:R-:W-:Y:S05]  /*9250*/  BSYNC B1 ;  /* 0x0000000000017941 */ /* 0x000fea0003800000 */
.L_x_234:
        /* <DEDUP_REMOVED lines=8> */
.L_x_237:
[----:B------:R-:W-:Y:S05]  /*92e0*/  BSYNC B1 ;  /* 0x0000000000017941 */ /* 0x000fea0003800000 */
.L_x_236:
        /* <DEDUP_REMOVED lines=8> */
.L_x_239:
[----:B------:R-:W-:Y:S05]  /*9370*/  BSYNC B1 ;  /* 0x0000000000017941 */ /* 0x000fea0003800000 */
.L_x_238:
        /* <DEDUP_REMOVED lines=8> */
.L_x_241:
[----:B------:R-:W-:Y:S05]  /*9400*/  BSYNC B1 ;  /* 0x0000000000017941 */ /* 0x000fea0003800000 */
.L_x_240:
        /* <DEDUP_REMOVED lines=13> */
.L_x_243:
[----:B------:R-:W-:Y:S05]  /*94e0*/  BSYNC B1 ;  /* 0x0000000000017941 */ /* 0x000fea0003800000 */
.L_x_242:
        /* <DEDUP_REMOVED lines=8> */
.L_x_245:
[----:B------:R-:W-:Y:S05]  /*9570*/  BSYNC B1 ;  /* 0x0000000000017941 */ /* 0x000fea0003800000 */
.L_x_244:
        /* <DEDUP_REMOVED lines=8> */
.L_x_247:
[----:B------:R-:W-:Y:S05]  /*9600*/  BSYNC B1 ;  /* 0x0000000000017941 */ /* 0x000fea0003800000 */
.L_x_246:
        /* <DEDUP_REMOVED lines=8> */
.L_x_249:
[----:B------:R-:W-:Y:S05]  /*9690*/  BSYNC B1 ;  /* 0x0000000000017941 */ /* 0x000fea0003800000 */
.L_x_248:
        /* <DEDUP_REMOVED lines=8> */
.L_x_251:
[----:B------:R-:W-:Y:S05]  /*9720*/  BSYNC B1 ;  /* 0x0000000000017941 */ /* 0x000fea0003800000 */
.L_x_250:
        /* <DEDUP_REMOVED lines=13> */
.L_x_253:
[----:B------:R-:W-:Y:S05]  /*9800*/  BSYNC B1 ;  /* 0x0000000000017941 */ /* 0x000fea0003800000 */
.L_x_252:
        /* <DEDUP_REMOVED lines=8> */
.L_x_255:
[----:B------:R-:W-:Y:S05]  /*9890*/  BSYNC B1 ;  /* 0x0000000000017941 */ /* 0x000fea0003800000 */
.L_x_254:
        /* <DEDUP_REMOVED lines=8> */
.L_x_257:
[----:B------:R-:W-:Y:S05]  /*9920*/  BSYNC B1 ;  /* 0x0000000000017941 */ /* 0x000fea0003800000 */
.L_x_256:
        /* <DEDUP_REMOVED lines=8> */
.L_x_259:
[----:B------:R-:W-:Y:S05]  /*99b0*/  BSYNC B1 ;  /* 0x0000000000017941 */ /* 0x000fea0003800000 */
.L_x_258:
        /* <DEDUP_REMOVED lines=8> */
.L_x_261:
[----:B------:R-:W-:Y:S05]  /*9a40*/  BSYNC B1 ;  /* 0x0000000000017941 */ /* 0x000fea0003800000 */
.L_x_260:
        /* <DEDUP_REMOVED lines=13> */
.L_x_263:
[----:B------:R-:W-:Y:S05]  /*9b20*/  BSYNC B1 ;  /* 0x0000000000017941 */ /* 0x000fea0003800000 */
.L_x_262:
        /* <DEDUP_REMOVED lines=8> */
.L_x_265:
[----:B------:R-:W-:Y:S05]  /*9bb0*/  BSYNC B1 ;  /* 0x0000000000017941 */ /* 0x000fea0003800000 */
.L_x_264:
        /* <DEDUP_REMOVED lines=8> */
.L_x_267:
[----:B------:R-:W-:Y:S05]  /*9c40*/  BSYNC B1 ;  /* 0x0000000000017941 */ /* 0x000fea0003800000 */
.L_x_266:
        /* <DEDUP_REMOVED lines=8> */
.L_x_269:
[----:B------:R-:W-:Y:S05]  /*9cd0*/  BSYNC B1 ;  /* 0x0000000000017941 */ /* 0x000fea0003800000 */
.L_x_268:
        /* <DEDUP_REMOVED lines=8> */
.L_x_271:
[----:B------:R-:W-:Y:S05]  /*9d60*/  BSYNC B1 ;  /* 0x0000000000017941 */ /* 0x000fea0003800000 */
.L_x_270:
[----:B-1----:R-:W2:Y:S01]  /*9d70*/  LDL.LU R3, [R1+0x1e0] ;  /* 0x0001e00001037983 */ /* 0x002ea20000300800 */
[C---:B------:R-:W-:Y:S01]  /*9d80*/  ISETP.LT.OR P2, PT, R0.reuse, 0xf2, !P1 ;  /* 0x000000f20000780c */ /* 0x040fe20004f41670 */
[----:B------:R-:W-:Y:S01]  /*9d90*/  BSSY B1, `(.L_x_272) ;  /* 0x000000c000017945 */ /* 0x000fe20003800000 */
[----:B------:R-:W-:Y:S02]  /*9da0*/  ISETP.LT.OR P6, PT, R0, 0xf9, !P1 ;  /* 0x000000f90000780c */ /* 0x000fe40004fc1670 */
[----:B------:R-:W-:Y:S02]  /*9db0*/  IADD3 R161, P3, R158, 0x80, RZ ;  /* 0x000000809ea17810 */ /* 0x000fe40007f7e0ff */
        /* <DEDUP_REMOVED lines=9> */
.L_x_273:
[----:B------:R-:W-:Y:S05]  /*9e50*/  BSYNC B1 ;  /* 0x0000000000017941 */ /* 0x000fea0003800000 */
.L_x_272:
        /* <DEDUP_REMOVED lines=8> */
.L_x_275:
[----:B------:R-:W-:Y:S05]  /*9ee0*/  BSYNC B1 ;  /* 0x0000000000017941 */ /* 0x000fea0003800000 */
.L_x_274:
        /* <DEDUP_REMOVED lines=8> */
.L_x_277:
[----:B------:R-:W-:Y:S05]  /*9f70*/  BSYNC B1 ;  /* 0x0000000000017941 */ /* 0x000fea0003800000 */
.L_x_276:
        /* <DEDUP_REMOVED lines=8> */
.L_x_279:
[----:B------:R-:W-:Y:S05]  /*a000*/  BSYNC B1 ;  /* 0x0000000000017941 */ /* 0x000fea0003800000 */
.L_x_278:
[----:B-1----:R-:W2:Y:S01]  /*a010*/  LDL.LU R3, [R1+0x1f0] ;  /* 0x0001f00001037983 */ /* 0x002ea20000300800 */
[----:B------:R-:W-:Y:S01]  /*a020*/  BSSY B1, `(.L_x_280) ;  /* 0x0000008000017945 */ /* 0x000fe20003800000 */
[----:B------:R-:W-:-:S04]  /*a030*/  IMAD.WIDE.U32 R158, R161, R20, R156 ;  /* 0x00000014a19e7225 */ /* 0x000fc800078e009c */
[----:B--2---:R-:W-:-:S05]  /*a040*/  @!P6 IMAD R3, R3, R17, R2 ;  /* 0x000000110303e224 */ /* 0x004fca00078e0202 */
[----:B------:R1:W-:Y:S01]  /*a050*/  @!P6 STG.E.U8 desc[UR36][R4.64+0xf8], R3 ;  /* 0x0000f8030400e986 */ /* 0x0003e2000c101124 */
[----:B------:R-:W-:Y:S05]  /*a060*/  @P1 BRA `(.L_x_281) ;  /* 0x00000000000c1947 */ /* 0x000fea0003800000 */
[----:B------:R-:W1:Y:S02]  /*a070*/  LDG.E.U8 R16, desc[UR36][R14.64+0xf9] ;  /* 0x0000f9240e107981 */ /* 0x000e64000c1e1100 */
[----:B-1----:R-:W-:-:S05]  /*a080*/  PRMT R3, R16, 0x8880, RZ ;  /* 0x0000888010037816 */ /* 0x002fca00000000ff */
[----:B------:R-:W-:-:S07]  /*a090*/  IMAD R2, R3, R18, RZ ;  /* 0x0000001203027224 */ /* 0x000fce00078e02ff */
.L_x_281:
[----:B------:R-:W-:Y:S05]  /*a0a0*/  BSYNC B1 ;  /* 0x0000000000017941 */ /* 0x000fea0003800000 */
.L_x_280:
[----:B-1----:R-:W2:Y:S01]  /*a0b0*/  LDL.LU R3, [R1+0x1f4] ;  /* 0x0001f40001037983 */ /* 0x002ea20000300800 */
[----:B------:R-:W-:Y:S01]  /*a0c0*/  IMAD.WIDE.U32 R156, R161, R20, R152 ;  /* 0x00000014a19c7225 */ /* 0x000fe200078e0098 */
[----:B------:R-:W-:Y:S01]  /*a0d0*/  ISETP.GE.AND P2, PT, R19, 0x81, PT ;  /* 0x000000811300780c */ /* 0x000fe20003f46270 */
[----:B------:R-:W-:Y:S01]  /*a0e0*/  BSSY B1, `(.L_x_282) ;  /* 0x000000e000017945 */ /* 0x000fe20003800000 */
[-C--:B------:R-:W-:Y:S01]  /*a0f0*/  IADD3 R154, P5, P4, R154, R22.reuse, R158 ;  /* 0x000000169a9a7210 */ /* 0x080fe20007cbe09e */
[----:B0-----:R-:W-:Y:S01]  /*a100*/  IMAD.X R15, RZ, RZ, UR9, P3 ;  /* 0x00000009ff0f7e24 */ /* 0x001fe200098e06ff */
[----:B------:R-:W-:Y:S02]  /*a110*/  ISETP.LT.OR P6, PT, R0, 0x1, !P2 ;  /* 0x000000010000780c */ /* 0x000fe400057c1670 */
[----:B------:R-:W-:Y:S01]  /*a120*/  IADD3 R14, P3, R156, R22, RZ ;  /* 0x000000169c0e7210 */ /* 0x000fe20007f7e0ff */
[----:B------:R-:W-:Y:S02]  /*a130*/  IMAD R20, R15, R20, RZ ;  /* 0x000000140f147224 */ /* 0x000fe400078e02ff */
[----:B--2---:R-:W-:-:S05]  /*a140*/  @!P1 IMAD R3, R3, R17, R2 ;  /* 0x0000001103039224 */ /* 0x004fca00078e0202 */
[----:B------:R0:W-:Y:S01]  /*a150*/  @!P1 STG.E.U8 desc[UR36][R4.64+0xf9], R3 ;  /* 0x0000f90304009986 */ /* 0x0001e2000c101124 */
[C---:B------:R-:W-:Y:S02]  /*a160*/  ISETP.LT.OR P1, PT, R0.reuse, 0xf9, !P0 ;  /* 0x000000f90000780c */ /* 0x040fe40004721670 */
[----:B------:R-:W-:-:S11]  /*a170*/  ISETP.LT.OR P0, PT, R0, 0xfa, !P0 ;  /* 0x000000fa0000780c */ /* 0x000fd60004701670 */
[----:B0-----:R-:W-:Y:S05]  /*a180*/  @P1 BRA `(.L_x_283) ;  /* 0x00000000000c1947 */ /* 0x001fea0003800000 */
[----:B------:R-:W2:Y:S02]  /*a190*/  LDG.E.U8 R16, desc[UR36][R12.64+0xf8] ;  /* 0x0000f8240c107981 */ /* 0x000ea4000c1e1100 */
[----:B--2---:R-:W-:-:S05]  /*a1a0*/  PRMT R3, R16, 0x8880, RZ ;  /* 0x0000888010037816 */ /* 0x004fca00000000ff */
[----:B------:R-:W-:-:S07]  /*a1b0*/  IMAD R2, R3, R18, RZ ;  /* 0x0000001203027224 */ /* 0x000fce00078e02ff */
.L_x_283:
[----:B------:R-:W-:Y:S05]  /*a1c0*/  BSYNC B1 ;  /* 0x0000000000017941 */ /* 0x000fea0003800000 */
.L_x_282:
[----:B------:R-:W2:Y:S01]  /*a1d0*/  LDL.LU R3, [R1+0x1f8] ;  /* 0x0001f80001037983 */ /* 0x000ea20000300800 */
[----:B------:R-:W-:Y:S01]  /*a1e0*/  BSSY B1, `(.L_x_284) ;  /* 0x0000008000017945 */ /* 0x000fe20003800000 */
[----:B------:R-:W-:Y:S02]  /*a1f0*/  IMAD R21, R161, R21, R20 ;  /* 0x00000015a1157224 */ /* 0x000fe400078e0214 */
[----:B--2---:R-:W-:-:S05]  /*a200*/  @!P1 IMAD R3, R3, R17, R2 ;  /* 0x0000001103039224 */ /* 0x004fca00078e0202 */
[----:B------:R0:W-:Y:S01]  /*a210*/  @!P1 STG.E.U8 desc[UR36][R10.64+0xf8], R3 ;  /* 0x0000f8030a009986 */ /* 0x0001e2000c101124 */
[----:B------:R-:W-:Y:S05]  /*a220*/  @P0 BRA `(.L_x_285) ;  /* 0x00000000000c0947 */ /* 0x000fea0003800000 */
[----:B------:R-:W0:Y:S02]  /*a230*/  LDG.E.U8 R16, desc[UR36][R12.64+0xf9] ;  /* 0x0000f9240c107981 */ /* 0x000e24000c1e1100 */
[----:B0-----:R-:W-:-:S05]  /*a240*/  PRMT R3, R16, 0x8880, RZ ;  /* 0x0000888010037816 */ /* 0x001fca00000000ff */
[----:B------:R-:W-:-:S07]  /*a250*/  IMAD R2, R3, R18, RZ ;  /* 0x0000001203027224 */ /* 0x000fce00078e02ff */
.L_x_285:
[----:B------:R-:W-:Y:S05]  /*a260*/  BSYNC B1 ;  /* 0x0000000000017941 */ /* 0x000fea0003800000 */
.L_x_284:
[----:B0-----:R-:W2:Y:S01]  /*a270*/  LDL.LU R3, [R1+0x1fc] ;  /* 0x0001fc0001037983 */ /* 0x001ea20000300800 */
[----:B------:R-:W-:Y:S01]  /*a280*/  BSSY B1, `(.L_x_286) ;  /* 0x0000009000017945 */ /* 0x000fe20003800000 */
[----:B------:R-:W-:Y:S02]  /*a290*/  IADD3.X R15, R23, R157, R21, P3, !PT ;  /* 0x0000009d170f7210 */ /* 0x000fe40001ffe415 */
[----:B------:R-:W-:Y:S01]  /*a2a0*/  IADD3 R158, R21, R159, RZ ;  /* 0x0000009f159e7210 */ /* 0x000fe20007ffe0ff */
[----:B--2---:R-:W-:-:S05]  /*a2b0*/  @!P0 IMAD R3, R3, R17, R2 ;  /* 0x0000001103038224 */ /* 0x004fca00078e0202 */
[----:B------:R0:W-:Y:S01]  /*a2c0*/  @!P0 STG.E.U8 desc[UR36][R10.64+0xf9], R3 ;  /* 0x0000f9030a008986 */ /* 0x0001e2000c101124 */
[----:B------:R-:W-:Y:S05]  /*a2d0*/  @P6 BRA `(.L_x_287) ;  /* 0x00000000000c6947 */ /* 0x000fea0003800000 */
[----:B------:R-:W0:Y:S02]  /*a2e0*/  LDG.E.U8 R16, desc[UR36][R14.64] ;  /* 0x000000240e107981 */ /* 0x000e24000c1e1100 */
[----:B0-----:R-:W-:-:S05]  /*a2f0*/  PRMT R3, R16, 0x8880, RZ ;  /* 0x0000888010037816 */ /* 0x001fca00000000ff */
[----:B------:R-:W-:-:S07]  /*a300*/  IMAD R2, R3, R18, RZ ;  /* 0x0000001203027224 */ /* 0x000fce00078e02ff */
.L_x_287:
[----:B------:R-:W-:Y:S05]  /*a310*/  BSYNC B1 ;  /* 0x0000000000017941 */ /* 0x000fea0003800000 */
.L_x_286:
[----:B------:R-:W-:Y:S01]  /*a320*/  ISETP.LT.OR P3, PT, R0, 0x2, !P2 ;  /* 0x000000020000780c */ /* 0x000fe20005761670 */
[----:B0-----:R-:W-:Y:S01]  /*a330*/  @!P6 IMAD R3, R24, R17, R2 ;  /* 0x000000111803e224 */ /* 0x001fe200078e0202 */
[----:B------:R-:W-:Y:S01]  /*a340*/  ISETP.GE.AND P0, PT, R19, 0x89, PT ;  /* 0x000000891300780c */ /* 0x000fe20003f06270 */
[----:B------:R-:W-:Y:S01]  /*a350*/  BSSY B1, `(.L_x_288) ;  /* 0x000000b000017945 */ /* 0x000fe20003800000 */
[----:B------:R-:W-:Y:S02]  /*a360*/  IADD3.X R155, R153, R23, R158, P5, P4 ;  /* 0x00000017999b7210 */ /* 0x000fe40002fe849e */
[----:B------:R0:W-:Y:S01]  /*a370*/  @!P6 STG.E.U8 desc[UR36][R6.64], R3 ;  /* 0x000000030600e986 */ /* 0x0001e2000c101124 */
[C---:B------:R-:W-:Y:S02]  /*a380*/  ISETP.LT.OR P4, PT, R0.reuse, 0x1, !P0 ;  /* 0x000000010000780c */ /* 0x040fe40004781670 */
[C---:B------:R-:W-:Y:S02]  /*a390*/  ISETP.LT.OR P5, PT, R0.reuse, 0x2, !P0 ;  /* 0x000000020000780c */ /* 0x040fe400047a1670 */
[----:B------:R-:W-:-:S02]  /*a3a0*/  ISETP.LT.OR P6, PT, R0, 0x9, !P2 ;  /* 0x000000090000780c */ /* 0x000fc400057c1670 */
[----:B------:R-:W-:Y:S01]  /*a3b0*/  ISETP.LT.OR P1, PT, R0, 0xa, !P2 ;  /* 0x0000000a0000780c */ /* 0x000fe20005721670 */
[----:B------:R-:W-:-:S12]  /*a3c0*/  @P3 BRA `(.L_x_289) ;  /* 0x00000000000c3947 */ /* 0x000fd80003800000 */
[----:B------:R-:W0:Y:S02]  /*a3d0*/  LDG.E.U8 R16, desc[UR36][R14.64+0x1] ;  /* 0x000001240e107981 */ /* 0x000e24000c1e1100 */
[----:B0-----:R-:W-:-:S05]  /*a3e0*/  PRMT R3, R16, 0x8880, RZ ;  /* 0x0000888010037816 */ /* 0x001fca00000000ff */
[----:B------:R-:W-:-:S07]  /*a3f0*/  IMAD R2, R3, R18, RZ ;  /* 0x0000001203027224 */ /* 0x000fce00078e02ff */
.L_x_289:
[----:B------:R-:W-:Y:S05]  /*a400*/  BSYNC B1 ;  /* 0x0000000000017941 */ /* 0x000fea0003800000 */
.L_x_288:
[----:B------:R-:W-:Y:S01]  /*a410*/  @!P3 IMAD R25, R25, R17, R2 ;  /* 0x000000111919b224 */ /* 0x000fe200078e0202 */
[----:B------:R-:W-:Y:S04]  /*a420*/  BSSY B1, `(.L_x_290) ;  /* 0x0000006000017945 */ /* 0x000fe80003800000 */
[----:B------:R1:W-:Y:S01]  /*a430*/  @!P3 STG.E.U8 desc[UR36][R6.64+0x1], R25 ;  /* 0x000001190600b986 */ /* 0x0003e2000c101124 */
[----:B------:R-:W-:Y:S05]  /*a440*/  @P4 BRA `(.L_x_291) ;  /* 0x00000000000c4947 */ /* 0x000fea0003800000 */
[----:B------:R-:W0:Y:S02]  /*a450*/  LDG.E.U8 R16, desc[UR36][R154.64] ;  /* 0x000000249a107981 */ /* 0x000e24000c1e1100 */
[----:B0-----:R-:W-:-:S05]  /*a460*/  PRMT R3, R16, 0x8880, RZ ;  /* 0x0000888010037816 */ /* 0x001fca00000000ff */
[----:B------:R-:W-:-:S07]  /*a470*/  IMAD R2, R3, R18, RZ ;  /* 0x0000001203027224 */ /* 0x000fce00078e02ff */
.L_x_291:
[----:B------:R-:W-:Y:S05]  /*a480*/  BSYNC B1 ;  /* 0x0000000000017941 */ /* 0x000fea0003800000 */
.L_x_290:
[----:B0-----:R-:W-:Y:S01]  /*a490*/  @!P4 IMAD R3, R26, R17, R2 ;  /* 0x000000111a03c224 */ /* 0x001fe200078e0202 */
[----:B------:R-:W-:Y:S04]  /*a4a0*/  BSSY B1, `(.L_x_292) ;  /* 0x0000006000017945 */ /* 0x000fe80003800000 */
[----:B------:R0:W-:Y:S01]  /*a4b0*/  @!P4 STG.E.U8 desc[UR36][R8.64], R3 ;  /* 0x000000030800c986 */ /* 0x0001e2000c101124 */
[----:B------:R-:W-:Y:S05]  /*a4c0*/  @P5 BRA `(.L_x_293) ;  /* 0x00000000000c5947 */ /* 0x000fea0003800000 */
[----:B------:R-:W0:Y:S02]  /*a4d0*/  LDG.E.U8 R16, desc[UR36][R154.64+0x1] ;  /* 0x000001249a107981 */ /* 0x000e24000c1e1100 */
[----:B0-----:R-:W-:-:S05]  /*a4e0*/  PRMT R3, R16, 0x8880, RZ ;  /* 0x0000888010037816 */ /* 0x001fca00000000ff */
[----:B------:R-:W-:-:S07]  /*a4f0*/  IMAD R2, R3, R18, RZ ;  /* 0x0000001203027224 */ /* 0x000fce00078e02ff */
.L_x_293:
[----:B------:R-:W-:Y:S05]  /*a500*/  BSYNC B1 ;  /* 0x0000000000017941 */ /* 0x000fea0003800000 */
.L_x_292:
[----:B------:R-:W-:Y:S01]  /*a510*/  @!P5 IMAD R27, R27, R17, R2 ;  /* 0x000000111b1bd224 */ /* 0x000fe200078e0202 */
[----:B------:R-:W-:Y:S04]  /*a520*/  BSSY B1, `(.L_x_294) ;  /* 0x0000006000017945 */ /* 0x000fe80003800000 */
[----:B------:R2:W-:Y:S01]  /*a530*/  @!P5 STG.E.U8 desc[UR36][R8.64+0x1], R27 ;  /* 0x0000011b0800d986 */ /* 0x0005e2000c101124 */
[----:B------:R-:W-:Y:S05]  /*a540*/  @P6 BRA `(.L_x_295) ;  /* 0x00000000000c6947 */ /* 0x000fea0003800000 */
[----:B------:R-:W0:Y:S02]  /*a550*/  LDG.E.U8 R16, desc[UR36][R14.64+0x8] ;  /* 0x000008240e107981 */ /* 0x000e24000c1e1100 */
[----:B0-----:R-:W-:-:S05]  /*a560*/  PRMT R3, R16, 0x8880, RZ ;  /* 0x0000888010037816 */ /* 0x001fca00000000ff */
[----:B------:R-:W-:-:S07]  /*a570*/  IMAD R2, R3, R18, RZ ;  /* 0x0000001203027224 */ /* 0x000fce00078e02ff */
.L_x_295:
[----:B------:R-:W-:Y:S05]  /*a580*/  BSYNC B1 ;  /* 0x0000000000017941 */ /* 0x000fea0003800000 */
.L_x_294:
[----:B0-----:R-:W-:Y:S01]  /*a590*/  @!P6 IMAD R3, R28, R17, R2 ;  /* 0x000000111c03e224 */ /* 0x001fe200078e0202 */
[----:B------:R-:W-:Y:S04]  /*a5a0*/  BSSY B1, `(.L_x_296) ;  /* 0x0000006000017945 */ /* 0x000fe80003800000 */
[----:B------:R0:W-:Y:S01]  /*a5b0*/  @!P6 STG.E.U8 desc[UR36][R6.64+0x8], R3 ;  /* 0x000008030600e986 */ /* 0x0001e2000c101124 */
[----:B------:R-:W-:Y:S05]  /*a5c0*/  @P1 BRA `(.L_x_297) ;  /* 0x00000000000c1947 */ /* 0x000fea0003800000 */
[----:B------:R-:W0:Y:S02]  /*a5d0*/  LDG.E.U8 R16, desc[UR36][R14.64+0x9] ;  /* 0x000009240e107981 */ /* 0x000e24000c1e1100 */
[----:B0-----:R-:W-:-:S05]  /*a5e0*/  PRMT R3, R16, 0x8880, RZ ;  /* 0x0000888010037816 */ /* 0x001fca00000000ff */
[----:B------:R-:W-:-:S07]  /*a5f0*/  IMAD R2, R3, R18, RZ ;  /* 0x0000001203027224 */ /* 0x000fce00078e02ff */
.L_x_297:
[----:B------:R-:W-:Y:S05]  /*a600*/  BSYNC B1 ;  /* 0x0000000000017941 */ /* 0x000fea0003800000 */
.L_x_296:
[C---:B------:R-:W-:Y:S01]  /*a610*/  ISETP.LT.OR P4, PT, R0.reuse, 0x9, !P0 ;  /* 0x000000090000780c */ /* 0x040fe20004781670 */
[----:B------:R-:W-:Y:S01]  /*a620*/  @!P1 IMAD R29, R29, R17, R2 ;  /* 0x000000111d1d9224 */ /* 0x000fe200078e0202 */
[----:B------:R-:W-:Y:S01]  /*a630*/  BSSY B1, `(.L_x_298) ;  /* 0x000000a000017945 */ /* 0x000fe20003800000 */
[C---:B------:R-:W-:Y:S02]  /*a640*/  ISETP.LT.OR P3, PT, R0.reuse, 0xa, !P0 ;  /* 0x0000000a0000780c */ /* 0x040fe40004761670 */
[C---:B------:R-:W-:Y:S01]  /*a650*/  ISETP.LT.OR P5, PT, R0.reuse, 0x11, !P2 ;  /* 0x000000110000780c */ /* 0x040fe200057a1670 */
[----:B------:R3:W-:Y:S01]  /*a660*/  @!P1 STG.E.U8 desc[UR36][R6.64+0x9], R29 ;  /* 0x0000091d06009986 */ /* 0x0007e2000c101124 */
[C---:B------:R-:W-:Y:S02]  /*a670*/  ISETP.LT.OR P6, PT, R0.reuse, 0x12, !P2 ;  /* 0x000000120000780c */ /* 0x040fe400057c1670 */
[----:B------:R-:W-:-:S04]  /*a680*/  ISETP.LT.OR P1, PT, R0, 0x11, !P0 ;  /* 0x000000110000780c */ /* 0x000fc80004721670 */
[----:B------:R-:W-:Y:S09]  /*a690*/  @P4 BRA `(.L_x_299) ;  /* 0x00000000000c4947 */ /* 0x000ff20003800000 */
[----:B------:R-:W0:Y:S02]  /*a6a0*/  LDG.E.U8 R16, desc[UR36][R154.64+0x8] ;  /* 0x000008249a107981 */ /* 0x000e24000c1e1100 */
[----:B0-----:R-:W-:-:S05]  /*a6b0*/  PRMT R3, R16, 0x8880, RZ ;  /* 0x0000888010037816 */ /* 0x001fca00000000ff */
[----:B------:R-:W-:-:S07]  /*a6c0*/  IMAD R2, R3, R18, RZ ;  /* 0x0000001203027224 */ /* 0x000fce00078e02ff */
.L_x_299:
[----:B------:R-:W-:Y:S05]  /*a6d0*/  BSYNC B1 ;  /* 0x0000000000017941 */ /* 0x000fea0003800000 */
.L_x_298:
[----:B0-----:R-:W-:Y:S01]  /*a6e0*/  @!P4 IMAD R3, R30, R17, R2 ;  /* 0x000000111e03c224 */ /* 0x001fe200078e0202 */
[----:B------:R-:W-:Y:S04]  /*a6f0*/  BSSY B1, `(.L_x_300) ;  /* 0x0000006000017945 */ /* 0x000fe80003800000 */
[----:B------:R0:W-:Y:S01]  /*a700*/  @!P4 STG.E.U8 desc[UR36][R8.64+0x8], R3 ;  /* 0x000008030800c986 */ /* 0x0001e2000c101124 */
[----:B------:R-:W-:Y:S05]  /*a710*/  @P3 BRA `(.L_x_301) ;  /* 0x00000000000c3947 */ /* 0x000fea0003800000 */
[----:B------:R-:W0:Y:S02]  /*a720*/  LDG.E.U8 R16, desc[UR36][R154.64+0x9] ;  /* 0x000009249a107981 */ /* 0x000e24000c1e1100 */
[----:B0-----:R-:W-:-:S05]  /*a730*/  PRMT R3, R16, 0x8880, RZ ;  /* 0x0000888010037816 */ /* 0x001fca00000000ff */
[----:B------:R-:W-:-:S07]  /*a740*/  IMAD R2, R3, R18, RZ ;  /* 0x0000001203027224 */ /* 0x000fce00078e02ff */
.L_x_301:
[----:B------:R-:W-:Y:S05]  /*a750*/  BSYNC B1 ;  /* 0x0000000000017941 */ /* 0x000fea0003800000 */
.L_x_300:
[----:B------:R-:W-:Y:S01]  /*a760*/  @!P3 IMAD R31, R31, R17, R2 ;  /* 0x000000111f1fb224 */ /* 0x000fe200078e0202 */
[----:B------:R-:W-:Y:S04]  /*a770*/  BSSY B1, `(.L_x_302) ;  /* 0x0000006000017945 */ /* 0x000fe80003800000 */
[----:B------:R4:W-:Y:S01]  /*a780*/  @!P3 STG.E.U8 desc[UR36][R8.64+0x9], R31 ;  /* 0x0000091f0800b986 */ /* 0x0009e2000c101124 */
[----:B------:R-:W-:Y:S05]  /*a790*/  @P5 BRA `(.L_x_303) ;  /* 0x00000000000c5947 */ /* 0x000fea0003800000 */
[----:B------:R-:W0:Y:S02]  /*a7a0*/  LDG.E.U8 R16, desc[UR36][R14.64+0x10] ;  /* 0x000010240e107981 */ /* 0x000e24000c1e1100 */
[----:B0-----:R-:W-:-:S05]  /*a7b0*/  PRMT R3, R16, 0x8880, RZ ;  /* 0x0000888010037816 */ /* 0x001fca00000000ff */
[----:B------:R-:W-:-:S07]  /*a7c0*/  IMAD R2, R3, R18, RZ ;  /* 0x0000001203027224 */ /* 0x000fce00078e02ff */
.L_x_303:
[----:B------:R-:W-:Y:S05]  /*a7d0*/  BSYNC B1 ;  /* 0x0000000000017941 */ /* 0x000fea0003800000 */
.L_x_302:
[----:B0-----:R-:W-:Y:S01]  /*a7e0*/  @!P5 IMAD R3, R32, R17, R2 ;  /* 0x000000112003d224 */ /* 0x001fe200078e0202 */
[----:B------:R-:W-:Y:S04]  /*a7f0*/  BSSY B1, `(.L_x_304) ;  /* 0x0000006000017945 */ /* 0x000fe80003800000 */
[----:B------:R0:W-:Y:S01]  /*a800*/  @!P5 STG.E.U8 desc[UR36][R6.64+0x10], R3 ;  /* 0x000010030600d986 */ /* 0x0001e2000c101124 */
[----:B------:R-:W-:Y:S05]  /*a810*/  @P6 BRA `(.L_x_305) ;  /* 0x00000000000c6947 */ /* 0x000fea0003800000 */
[----:B------:R-:W0:Y:S02]  /*a820*/  LDG.E.U8 R16, desc[UR36][R14.64+0x11] ;  /* 0x000011240e107981 */ /* 0x000e24000c1e1100 */
[----:B0-----:R-:W-:-:S05]  /*a830*/  PRMT R3, R16, 0x8880, RZ ;  /* 0x0000888010037816 */ /* 0x001fca00000000ff */
[----:B------:R-:W-:-:S07]  /*a840*/  IMAD R2, R3, R18, RZ ;  /* 0x0000001203027224 */ /* 0x000fce00078e02ff */
.L_x_305:
[----:B------:R-:W-:Y:S05]  /*a850*/  BSYNC B1 ;  /* 0x0000000000017941 */ /* 0x000fea0003800000 */
.L_x_304:
[----:B------:R-:W-:Y:S01]  /*a860*/  @!P6 IMAD R33, R33, R17, R2 ;  /* 0x000000112121e224 */ /* 0x000fe200078e0202 */
[----:B------:R-:W-:Y:S04]  /*a870*/  BSSY B1, `(.L_x_306) ;  /* 0x0000006000017945 */ /* 0x000fe80003800000 */
[----:B------:R0:W-:Y:S01]  /*a880*/  @!P6 STG.E.U8 desc[UR36][R6.64+0x11], R33 ;  /* 0x000011210600e986 */ /* 0x0001e2000c101124 */
[----:B------:R-:W-:Y:S05]  /*a890*/  @P1 BRA `(.L_x_307) ;  /* 0x00000000000c1947 */ /* 0x000fea0003800000 */
[----:B------:R-:W0:Y:S02]  /*a8a0*/  LDG.E.U8 R16, desc[UR36][R154.64+0x10] ;  /* 0x000010249a107981 */ /* 0x000e24000c1e1100 */
[----:B0-----:R-:W-:-:S05]  /*a8b0*/  PRMT R3, R16, 0x8880, RZ ;  /* 0x0000888010037816 */ /* 0x001fca00000000ff */
[----:B------:R-:W-:-:S07]  /*a8c0*/  IMAD R2, R3, R18, RZ ;  /* 0x0000001203027224 */ /* 0x000fce00078e02ff */
.L_x_307:
[----:B------:R-:W-:Y:S05]  /*a8d0*/  BSYNC B1 ;  /* 0x0000000000017941 */ /* 0x000fea0003800000 */
.L_x_306:
[----:B------:R-:W-:Y:S01]  /*a8e0*/  ISETP.LT.OR P4, PT, R0, 0x12, !P0 ;  /* 0x000000120000780c */ /* 0x000fe20004781670 */
[----:B0-----:R-:W-:Y:S01]  /*a8f0*/  @!P1 IMAD R3, R34, R17, R2 ;  /* 0x0000001122039224 */ /* 0x001fe200078e0202 */
        /* <DEDUP_REMOVED lines=10> */
.L_x_309:
[----:B------:R-:W-:Y:S05]  /*a9a0*/  BSYNC B1 ;  /* 0x0000000000017941 */ /* 0x000fea0003800000 */
.L_x_308:
[----:B------:R-:W-:Y:S01]  /*a9b0*/  @!P4 IMAD R35, R35, R17, R2 ;  /* 0x000000112323c224 */ /* 0x000fe200078e0202 */
[----:B------:R-:W-:Y:S04]  /*a9c0*/  BSSY B1, `(.L_x_310) ;  /* 0x0000006000017945 */ /* 0x000fe80003800000 */
[----:B------:R0:W-:Y:S01]  /*a9d0*/  @!P4 STG.E.U8 desc[UR36][R8.64+0x11], R35 ;  /* 0x000011230800c986 */ /* 0x0001e2000c101124 */
[----:B------:R-:W-:Y:S05]  /*a9e0*/  @P3 BRA `(.L_x_311) ;  /* 0x00000000000c3947 */ /* 0x000fea0003800000 */
[----:B------:R-:W0:Y:S02]  /*a9f0*/  LDG.E.U8 R16, desc[UR36][R14.64+0x18] ;  /* 0x000018240e107981 */ /* 0x000e24000c1e1100 */
[----:B0-----:R-:W-:-:S05]  /*aa00*/  PRMT R3, R16, 0x8880, RZ ;  /* 0x0000888010037816 */ /* 0x001fca00000000ff */
[----:B------:R-:W-:-:S07]  /*aa10*/  IMAD R2, R3, R18, RZ ;  /* 0x0000001203027224 */ /* 0x000fce00078e02ff */
.L_x_311:
[----:B------:R-:W-:Y:S05]  /*aa20*/  BSYNC B1 ;  /* 0x0000000000017941 */ /* 0x000fea0003800000 */
.L_x_310:
[----:B0-----:R-:W-:Y:S01]  /*aa30*/  @!P3 IMAD R3, R36, R17, R2 ;  /* 0x000000112403b224 */ /* 0x001fe200078e0202 */
[----:B------:R-:W-:Y:S04]  /*aa40*/  BSSY B1, `(.L_x_312) ;  /* 0x0000006000017945 */ /* 0x000fe80003800000 */
[----:B------:R0:W-:Y:S01]  /*aa50*/  @!P3 STG.E.U8 desc[UR36][R6.64+0x18], R3 ;  /* 0x000018030600b986 */ /* 0x0001e2000c101124 */
[----:B------:R-:W-:Y:S05]  /*aa60*/  @P5 BRA `(.L_x_313) ;  /* 0x00000000000c5947 */ /* 0x000fea0003800000 */
[----:B------:R-:W0:Y:S02]  /*aa70*/  LDG.E.U8 R16, desc[UR36][R14.64+0x19] ;  /* 0x000019240e107981 */ /* 0x000e24000c1e1100 */
[----:B0-----:R-:W-:-:S05]  /*aa80*/  PRMT R3, R16, 0x8880, RZ ;  /* 0x0000888010037816 */ /* 0x001fca00000000ff */
[----:B------:R-:W-:-:S07]  /*aa90*/  IMAD R2, R3, R18, RZ ;  /* 0x0000001203027224 */ /* 0x000fce00078e02ff */
.L_x_313:
[----:B------:R-:W-:Y:S05]  /*aaa0*/  BSYNC B1 ;  /* 0x0000000000017941 */ /* 0x000fea0003800000 */
.L_x_312:
[----:B------:R-:W-:Y:S01]  /*aab0*/  @!P5 IMAD R37, R37, R17, R2 ;  /* 0x000000112525d224 */ /* 0x000fe200078e0202 */
[----:B------:R-:W-:Y:S04]  /*aac0*/  BSSY B1, `(.L_x_314) ;  /* 0x0000006000017945 */ /* 0x000fe80003800000 */
[----:B------:R0:W-:Y:S01]  /*aad0*/  @!P5 STG.E.U8 desc[UR36][R6.64+0x19], R37 ;  /* 0x000019250600d986 */ /* 0x0001e2000c101124 */
[----:B------:R-:W-:Y:S05]  /*aae0*/  @P6 BRA `(.L_x_315) ;  /* 0x00000000000c6947 */ /* 0x000fea0003800000 */
[----:B------:R-:W0:Y:S02]  /*aaf0*/  LDG.E.U8 R16, desc[UR36][R154.64+0x18] ;  /* 0x000018249a107981 */ /* 0x000e24000c1e1100 */
[----:B0-----:R-:W-:-:S05]  /*ab00*/  PRMT R3, R16, 0x8880, RZ ;  /* 0x0000888010037816 */ /* 0x001fca00000000ff */
[----:B------:R-:W-:-:S07]  /*ab10*/  IMAD R2, R3, R18, RZ ;  /* 0x0000001203027224 */ /* 0x000fce00078e02ff */
.L_x_315:
[----:B------:R-:W-:Y:S05]  /*ab20*/  BSYNC B1 ;  /* 0x0000000000017941 */ /* 0x000fea0003800000 */
.L_x_314:
[----:B0-----:R-:W-:Y:S01]  /*ab30*/  @!P6 IMAD R3, R38, R17, R2 ;  /* 0x000000112603e224 */ /* 0x001fe200078e0202 */
[----:B------:R-:W-:Y:S04]  /*ab40*/  BSSY B1, `(.L_x_316) ;  /* 0x0000006000017945 */ /* 0x000fe80003800000 */
[----:B------:R0:W-:Y:S01]  /*ab50*/  @!P6 STG.E.U8 desc[UR36][R8.64+0x18], R3 ;  /* 0x000018030800e986 */ /* 0x0001e2000c101124 */
[----:B------:R-:W-:Y:S05]  /*ab60*/  @P1 BRA `(.L_x_317) ;  /* 0x00000000000c1947 */ /* 0x000fea0003800000 */
[----:B------:R-:W0:Y:S02]  /*ab70*/  LDG.E.U8 R16, desc[UR36][R154.64+0x19] ;  /* 0x000019249a107981 */ /* 0x000e24000c1e1100 */
[----:B0-----:R-:W-:-:S05]  /*ab80*/  PRMT R3, R16, 0x8880, RZ ;  /* 0x0000888010037816 */ /* 0x001fca00000000ff */
[----:B------:R-:W-:-:S07]  /*ab90*/  IMAD R2, R3, R18, RZ ;  /* 0x0000001203027224 */ /* 0x000fce00078e02ff */
.L_x_317:
[----:B------:R-:W-:Y:S05]  /*aba0*/  BSYNC B1 ;  /* 0x0000000000017941 */ /* 0x000fea0003800000 */
.L_x_316:
        /* <DEDUP_REMOVED lines=12> */
.L_x_319:
[----:B------:R-:W-:Y:S05]  /*ac70*/  BSYNC B1 ;  /* 0x0000000000017941 */ /* 0x000fea0003800000 */
.L_x_318:
[----:B0-----:R-:W-:Y:S01]  /*ac80*/  @!P4 IMAD R3, R40, R17, R2 ;  /* 0x000000112803c224 */ /* 0x001fe200078e0202 */
[----:B------:R-:W-:Y:S04]  /*ac90*/  BSSY B1, `(.L_x_320) ;  /* 0x0000006000017945 */ /* 0x000fe80003800000 */
[----:B------:R0:W-:Y:S01]  /*aca0*/  @!P4 STG.E.U8 desc[UR36][R6.64+0x20], R3 ;  /* 0x000020030600c986 */ /* 0x0001e2000c101124 */
[----:B------:R-:W-:Y:S05]  /*acb0*/  @P3 BRA `(.L_x_321) ;  /* 0x00000000000c3947 */ /* 0x000fea0003800000 */
[----:B------:R-:W0:Y:S02]  /*acc0*/  LDG.E.U8 R16, desc[UR36][R14.64+0x21] ;  /* 0x000021240e107981 */ /* 0x000e24000c1e1100 */
[----:B0-----:R-:W-:-:S05]  /*acd0*/  PRMT R3, R16, 0x8880, RZ ;  /* 0x0000888010037816 */ /* 0x001fca00000000ff */
[----:B------:R-:W-:-:S07]  /*ace0*/  IMAD R2, R3, R18, RZ ;  /* 0x0000001203027224 */ /* 0x000fce00078e02ff */
.L_x_321:
[----:B------:R-:W-:Y:S05]  /*acf0*/  BSYNC B1 ;  /* 0x0000000000017941 */ /* 0x000fea0003800000 */
.L_x_320:
[----:B------:R-:W-:Y:S01]  /*ad00*/  @!P3 IMAD R41, R41, R17, R2 ;  /* 0x000000112929b224 */ /* 0x000fe200078e0202 */
[----:B------:R-:W-:Y:S04]  /*ad10*/  BSSY B1, `(.L_x_322) ;  /* 0x0000006000017945 */ /* 0x000fe80003800000 */
[----:B------:R0:W-:Y:S01]  /*ad20*/  @!P3 STG.E.U8 desc[UR36][R6.64+0x21], R41 ;  /* 0x000021290600b986 */ /* 0x0001e2000c101124 */
[----:B------:R-:W-:Y:S05]  /*ad30*/  @P5 BRA `(.L_x_323) ;  /* 0x00000000000c5947 */ /* 0x000fea0003800000 */
[----:B------:R-:W0:Y:S02]  /*ad40*/  LDG.E.U8 R16, desc[UR36][R154.64+0x20] ;  /* 0x000020249a107981 */ /* 0x000e24000c1e1100 */
[----:B0-----:R-:W-:-:S05]  /*ad50*/  PRMT R3, R16, 0x8880, RZ ;  /* 0x0000888010037816 */ /* 0x001fca00000000ff */
[----:B------:R-:W-:-:S07]  /*ad60*/  IMAD R2, R3, R18, RZ ;  /* 0x0000001203027224 */ /* 0x000fce00078e02ff */
.L_x_323:
[----:B------:R-:W-:Y:S05]  /*ad70*/  BSYNC B1 ;  /* 0x0000000000017941 */ /* 0x000fea0003800000 */
.L_x_322:
[----:B0-----:R-:W-:Y:S01]  /*ad80*/  @!P5 IMAD R3, R42, R17, R2 ;  /* 0x000000112a03d224 */ /* 0x001fe200078e0202 */
[----:B------:R-:W-:Y:S04]  /*ad90*/  BSSY B1, `(.L_x_324) ;  /* 0x0000006000017945 */ /* 0x000fe80003800000 */
[----:B------:R0:W-:Y:S01]  /*ada0*/  @!P5 STG.E.U8 desc[UR36][R8.64+0x20], R3 ;  /* 0x000020030800d986 */ /* 0x0001e2000c101124 */
[----:B------:R-:W-:Y:S05]  /*adb0*/  @P6 BRA `(.L_x_325) ;  /* 0x00000000000c6947 */ /* 0x000fea0003800000 */
[----:B------:R-:W0:Y:S02]  /*adc0*/  LDG.E.U8 R16, desc[UR36][R154.64+0x21] ;  /* 0x000021249a107981 */ /* 0x000e24000c1e1100 */
[----:B0-----:R-:W-:-:S05]  /*add0*/  PRMT R3, R16, 0x8880, RZ ;  /* 0x0000888010037816 */ /* 0x001fca00000000ff */
[----:B------:R-:W-:-:S07]  /*ade0*/  IMAD R2, R3, R18, RZ ;  /* 0x0000001203027224 */ /* 0x000fce00078e02ff */
.L_x_325:
[----:B------:R-:W-:Y:S05]  /*adf0*/  BSYNC B1 ;  /* 0x0000000000017941 */ /* 0x000fea0003800000 */
.L_x_324:
[----:B------:R-:W-:Y:S01]  /*ae00*/  @!P6 IMAD R43, R43, R17, R2 ;  /* 0x000000112b2be224 */ /* 0x000fe200078e0202 */
[----:B------:R-:W-:Y:S04]  /*ae10*/  BSSY B1, `(.L_x_326) ;  /* 0x0000006000017945 */ /* 0x000fe80003800000 */
[----:B------:R0:W-:Y:S01]  /*ae20*/  @!P6 STG.E.U8 desc[UR36][R8.64+0x21], R43 ;  /* 0x0000212b0800e986 */ /* 0x0001e2000c101124 */
[----:B------:R-:W-:Y:S05]  /*ae30*/  @P1 BRA `(.L_x_327) ;  /* 0x00000000000c1947 */ /* 0x000fea0003800000 */
[----:B------:R-:W0:Y:S02]  /*ae40*/  LDG.E.U8 R16, desc[UR36][R14.64+0x28] ;  /* 0x000028240e107981 */ /* 0x000e24000c1e1100 */
[----:B0-----:R-:W-:-:S05]  /*ae50*/  PRMT R3, R16, 0x8880, RZ ;  /* 0x0000888010037816 */ /* 0x001fca00000000ff */
[----:B------:R-:W-:-:S07]  /*ae60*/  IMAD R2, R3, R18, RZ ;  /* 0x0000001203027224 */ /* 0x000fce00078e02ff */
.L_x_327:
[----:B------:R-:W-:Y:S05]  /*ae70*/  BSYNC B1 ;  /* 0x0000000000017941 */ /* 0x000fea0003800000 */
.L_x_326:
        /* <DEDUP_REMOVED lines=12> */
.L_x_329:
[----:B------:R-:W-:Y:S05]  /*af40*/  BSYNC B1 ;  /* 0x0000000000017941 */ /* 0x000fea0003800000 */
.L_x_328:
[----:B------:R-:W-:Y:S01]  /*af50*/  @!P4 IMAD R45, R45, R17, R2 ;  /* 0x000000112d2dc224 */ /* 0x000fe200078e0202 */
[----:B------:R-:W-:Y:S04]  /*af60*/  BSSY B1, `(.L_x_330) ;  /* 0x0000006000017945 */ /* 0x000fe80003800000 */
[----:B------:R0:W-:Y:S01]  /*af70*/  @!P4 STG.E.U8 desc[UR36][R6.64+0x29], R45 ;  /* 0x0000292d0600c986 */ /* 0x0001e2000c101124 */
[----:B------:R-:W-:Y:S05]  /*af80*/  @P3 BRA `(.L_x_331) ;  /* 0x00000000000c3947 */ /* 0x000fea0003800000 */
[----:B------:R-:W0:Y:S02]  /*af90*/  LDG.E.U8 R16, desc[UR36][R154.64+0x28] ;  /* 0x000028249a107981 */ /* 0x000e24000c1e1100 */
[----:B0-----:R-:W-:-:S05]  /*afa0*/  PRMT R3, R16, 0x8880, RZ ;  /* 0x0000888010037816 */ /* 0x001fca00000000ff */
[----:B------:R-:W-:-:S07]  /*afb0*/  IMAD R2, R3, R18, RZ ;  /* 0x0000001203027224 */ /* 0x000fce00078e02ff */
.L_x_331:
[----:B------:R-:W-:Y:S05]  /*afc0*/  BSYNC B1 ;  /* 0x0000000000017941 */ /* 0x000fea0003800000 */
.L_x_330:
[----:B0-----:R-:W-:Y:S01]  /*afd0*/  @!P3 IMAD R3, R46, R17, R2 ;  /* 0x000000112e03b224 */ /* 0x001fe200078e0202 */
[----:B------:R-:W-:Y:S04]  /*afe0*/  BSSY B1, `(.L_x_332) ;  /* 0x0000006000017945 */ /* 0x000fe80003800000 */
[----:B------:R0:W-:Y:S01]  /*aff0*/  @!P3 STG.E.U8 desc[UR36][R8.64+0x28], R3 ;  /* 0x000028030800b986 */ /* 0x0001e2000c101124 */
[----:B------:R-:W-:Y:S05]  /*b000*/  @P5 BRA `(.L_x_333) ;  /* 0x00000000000c5947 */ /* 0x000fea0003800000 */
[----:B------:R-:W0:Y:S02]  /*b010*/  LDG.E.U8 R16, desc[UR36][R154.64+0x29] ;  /* 0x000029249a107981 */ /* 0x000e24000c1e1100 */
[----:B0-----:R-:W-:-:S05]  /*b020*/  PRMT R3, R16, 0x8880, RZ ;  /* 0x0000888010037816 */ /* 0x001fca00000000ff */
[----:B------:R-:W-:-:S07]  /*b030*/  IMAD R2, R3, R18, RZ ;  /* 0x0000001203027224 */ /* 0x000fce00078e02ff */
.L_x_333:
[----:B------:R-:W-:Y:S05]  /*b040*/  BSYNC B1 ;  /* 0x0000000000017941 */ /* 0x000fea0003800000 */
.L_x_332:
[----:B------:R-:W-:Y:S01]  /*b050*/  @!P5 IMAD R47, R47, R17, R2 ;  /* 0x000000112f2fd224 */ /* 0x000fe200078e0202 */
[----:B------:R-:W-:Y:S04]  /*b060*/  BSSY B1, `(.L_x_334) ;  /* 0x0000006000017945 */ /* 0x000fe80003800000 */
[----:B------:R0:W-:Y:S01]  /*b070*/  @!P5 STG.E.U8 desc[UR36][R8.64+0x29], R47 ;  /* 0x0000292f0800d986 */ /* 0x0001e2000c101124 */
[----:B------:R-:W-:Y:S05]  /*b080*/  @P6 BRA `(.L_x_335) ;  /* 0x00000000000c6947 */ /* 0x000fea0003800000 */
[----:B------:R-:W0:Y:S02]  /*b090*/  LDG.E.U8 R16, desc[UR36][R14.64+0x30] ;  /* 0x000030240e107981 */ /* 0x000e24000c1e1100 */
[----:B0-----:R-:W-:-:S05]  /*b0a0*/  PRMT R3, R16, 0x8880, RZ ;  /* 0x0000888010037816 */ /* 0x001fca00000000ff */
[----:B------:R-:W-:-:S07]  /*b0b0*/  IMAD R2, R3, R18, RZ ;  /* 0x0000001203027224 */ /* 0x000fce00078e02ff */
.L_x_335:
[----:B------:R-:W-:Y:S05]  /*b0c0*/  BSYNC B1 ;  /* 0x0000000000017941 */ /* 0x000fea0003800000 */
.L_x_334:
[----:B0-----:R-:W-:Y:S01]  /*b0d0*/  @!P6 IMAD R3, R48, R17, R2 ;  /* 0x000000113003e224 */ /* 0x001fe200078e0202 */
[----:B------:R-:W-:Y:S04]  /*b0e0*/  BSSY B1, `(.L_x_336) ;  /* 0x0000006000017945 */ /* 0x000fe80003800000 */
[----:B------:R0:W-:Y:S01]  /*b0f0*/  @!P6 STG.E.U8 desc[UR36][R6.64+0x30], R3 ;  /* 0x000030030600e986 */ /* 0x0001e2000c101124 */
[----:B------:R-:W-:Y:S05]  /*b100*/  @P1 BRA `(.L_x_337) ;  /* 0x00000000000c1947 */ /* 0x000fea0003800000 */
[----:B------:R-:W0:Y:S02]  /*b110*/  LDG.E.U8 R16, desc[UR36][R14.64+0x31] ;  /* 0x000031240e107981 */ /* 0x000e24000c1e1100 */
[----:B0-----:R-:W-:-:S05]  /*b120*/  PRMT R3, R16, 0x8880, RZ ;  /* 0x0000888010037816 */ /* 0x001fca00000000ff */
[----:B------:R-:W-:-:S07]  /*b130*/  IMAD R2, R3, R18, RZ ;  /* 0x0000001203027224 */ /* 0x000fce00078e02ff */
.L_x_337:
[----:B------:R-:W-:Y:S05]  /*b140*/  BSYNC B1 ;  /* 0x0000000000017941 */ /* 0x000fea0003800000 */
.L_x_336:
        /* <DEDUP_REMOVED lines=12> */
.L_x_339:
[----:B------:R-:W-:Y:S05]  /*b210*/  BSYNC B1 ;  /* 0x0000000000017941 */ /* 0x000fea0003800000 */
.L_x_338:
[----:B0-----:R-:W-:Y:S01]  /*b220*/  @!P4 IMAD R3, R50, R17, R2 ;  /* 0x000000113203c224 */ /* 0x001fe200078e0202 */
[----:B------:R-:W-:Y:S04]  /*b230*/  BSSY B1, `(.L_x_340) ;  /* 0x0000006000017945 */ /* 0x000fe80003800000 */
[----:B------:R0:W-:Y:S01]  /*b240*/  @!P4 STG.E.U8 desc[UR36][R8.64+0x30], R3 ;  /* 0x000030030800c986 */ /* 0x0001e2000c101124 */
[----:B------:R-:W-:Y:S05]  /*b250*/  @P3 BRA `(.L_x_341) ;  /* 0x00000000000c3947 */ /* 0x000fea0003800000 */
[----:B------:R-:W0:Y:S02]  /*b260*/  LDG.E.U8 R16, desc[UR36][R154.64+0x31] ;  /* 0x000031249a107981 */ /* 0x000e24000c1e1100 */
[----:B0-----:R-:W-:-:S05]  /*b270*/  PRMT R3, R16, 0x8880, RZ ;  /* 0x0000888010037816 */ /* 0x001fca00000000ff */
[----:B------:R-:W-:-:S07]  /*b280*/  IMAD R2, R3, R18, RZ ;  /* 0x0000001203027224 */ /* 0x000fce00078e02ff */
.L_x_341:
[----:B------:R-:W-:Y:S05]  /*b290*/  BSYNC B1 ;  /* 0x0000000000017941 */ /* 0x000fea0003800000 */
.L_x_340:
[----:B------:R-:W-:Y:S01]  /*b2a0*/  @!P3 IMAD R51, R51, R17, R2 ;  /* 0x000000113333b224 */ /* 0x000fe200078e0202 */
[----:B------:R-:W-:Y:S04]  /*b2b0*/  BSSY B1, `(.L_x_342) ;  /* 0x0000006000017945 */ /* 0x000fe80003800000 */
[----:B------:R0:W-:Y:S01]  /*b2c0*/  @!P3 STG.E.U8 desc[UR36][R8.64+0x31], R51 ;  /* 0x000031330800b986 */ /* 0x0001e2000c101124 */
[----:B------:R-:W-:Y:S05]  /*b2d0*/  @P5 BRA `(.L_x_343) ;  /* 0x00000000000c5947 */ /* 0x000fea0003800000 */
[----:B------:R-:W0:Y:S02]  /*b2e0*/  LDG.E.U8 R16, desc[UR36][R14.64+0x38] ;  /* 0x000038240e107981 */ /* 0x000e24000c1e1100 */
[----:B0-----:R-:W-:-:S05]  /*b2f0*/  PRMT R3, R16, 0x8880, RZ ;  /* 0x0000888010037816 */ /* 0x001fca00000000ff */
[----:B------:R-:W-:-:S07]  /*b300*/  IMAD R2, R3, R18, RZ ;  /* 0x0000001203027224 */ /* 0x000fce00078e02ff */
.L_x_343:
[----:B------:R-:W-:Y:S05]  /*b310*/  BSYNC B1 ;  /* 0x0000000000017941 */ /* 0x000fea0003800000 */
.L_x_342:
[----:B0-----:R-:W-:Y:S01]  /*b320*/  @!P5 IMAD R3, R52, R17, R2 ;  /* 0x000000113403d224 */ /* 0x001fe200078e0202 */
[----:B------:R-:W-:Y:S04]  /*b330*/  BSSY B1, `(.L_x_344) ;  /* 0x0000006000017945 */ /* 0x000fe80003800000 */
[----:B------:R0:W-:Y:S01]  /*b340*/  @!P5 STG.E.U8 desc[UR36][R6.64+0x38], R3 ;  /* 0x000038030600d986 */ /* 0x0001e2000c101124 */
[----:B------:R-:W-:Y:S05]  /*b350*/  @P6 BRA `(.L_x_345) ;  /* 0x00000000000c6947 */ /* 0x000fea0003800000 */
[----:B------:R-:W0:Y:S02]  /*b360*/  LDG.E.U8 R16, desc[UR36][R14.64+0x39] ;  /* 0x000039240e107981 */ /* 0x000e24000c1e1100 */
[----:B0-----:R-:W-:-:S05]  /*b370*/  PRMT R3, R16, 0x8880, RZ ;  /* 0x0000888010037816 */ /* 0x001fca00000000ff */
[----:B------:R-:W-:-:S07]  /*b380*/  IMAD R2, R3, R18, RZ ;  /* 0x0000001203027224 */ /* 0x000fce00078e02ff */
.L_x_345:
[----:B------:R-:W-:Y:S05]  /*b390*/  BSYNC B1 ;  /* 0x0000000000017941 */ /* 0x000fea0003800000 */
.L_x_344:
[----:B------:R-:W-:Y:S01]  /*b3a0*/  @!P6 IMAD R53, R53, R17, R2 ;  /* 0x000000113535e224 */ /* 0x000fe200078e0202 */
[----:B------:R-:W-:Y:S04]  /*b3b0*/  BSSY B1, `(.L_x_346) ;  /* 0x0000006000017945 */ /* 0x000fe80003800000 */
[----:B------:R0:W-:Y:S01]  /*b3c0*/  @!P6 STG.E.U8 desc[UR36][R6.64+0x39], R53 ;  /* 0x000039350600e986 */ /* 0x0001e2000c101124 */
[----:B------:R-:W-:Y:S05]  /*b3d0*/  @P1 BRA `(.L_x_347) ;  /* 0x00000000000c1947 */ /* 0x000fea0003800000 */
[----:B------:R-:W0:Y:S02]  /*b3e0*/  LDG.E.U8 R16, desc[UR36][R154.64+0x38] ;  /* 0x000038249a107981 */ /* 0x000e24000c1e1100 */
[----:B0-----:R-:W-:-:S05]  /*b3f0*/  PRMT R3, R16, 0x8880, RZ ;  /* 0x0000888010037816 */ /* 0x001fca00000000ff */
[----:B------:R-:W-:-:S07]  /*b400*/  IMAD R2, R3, R18, RZ ;  /* 0x0000001203027224 */ /* 0x000fce00078e02ff */
.L_x_347:
[----:B------:R-:W-:Y:S05]  /*b410*/  BSYNC B1 ;  /* 0x0000000000017941 */ /* 0x000fea0003800000 */
.L_x_346:
        /* <DEDUP_REMOVED lines=12> */
.L_x_349:
[----:B------:R-:W-:Y:S05]  /*b4e0*/  BSYNC B1 ;  /* 0x0000000000017941 */ /* 0x000fea0003800000 */
.L_x_348:
[----:B------:R-:W-:Y:S01]  /*b4f0*/  @!P4 IMAD R55, R55, R17, R2 ;  /* 0x000000113737c224 */ /* 0x000fe200078e0202 */
[----:B------:R-:W-:Y:S04]  /*b500*/  BSSY B1, `(.L_x_350) ;  /* 0x0000006000017945 */ /* 0x000fe80003800000 */
[----:B------:R0:W-:Y:S01]  /*b510*/  @!P4 STG.E.U8 desc[UR36][R8.64+0x39], R55 ;  /* 0x000039370800c986 */ /* 0x0001e2000c101124 */
[----:B------:R-:W-:Y:S05]  /*b520*/  @P3 BRA `(.L_x_351) ;  /* 0x00000000000c3947 */ /* 0x000fea0003800000 */
[----:B------:R-:W0:Y:S02]  /*b530*/  LDG.E.U8 R16, desc[UR36][R14.64+0x40] ;  /* 0x000040240e107981 */ /* 0x000e24000c1e1100 */
[----:B0-----:R-:W-:-:S05]  /*b540*/  PRMT R3, R16, 0x8880, RZ ;  /* 0x0000888010037816 */ /* 0x001fca00000000ff */
[----:B------:R-:W-:-:S07]  /*b550*/  IMAD R2, R3, R18, RZ ;  /* 0x0000001203027224 */ /* 0x000fce00078e02ff */
.L_x_351:
[----:B------:R-:W-:Y:S05]  /*b560*/  BSYNC B1 ;  /* 0x0000000000017941 */ /* 0x000fea0003800000 */
.L_x_350:
[----:B0-----:R-:W-:Y:S01]  /*b570*/  @!P3 IMAD R3, R56, R17, R2 ;  /* 0x000000113803b224 */ /* 0x001fe200078e0202 */
[----:B------:R-:W-:Y:S04]  /*b580*/  BSSY B1, `(.L_x_352) ;  /* 0x0000006000017945 */ /* 0x000fe80003800000 */
[----:B------:R0:W-:Y:S01]  /*b590*/  @!P3 STG.E.U8 desc[UR36][R6.64+0x40], R3 ;  /* 0x000040030600b986 */ /* 0x0001e2000c101124 */
[----:B------:R-:W-:Y:S05]  /*b5a0*/  @P5 BRA `(.L_x_353) ;  /* 0x00000000000c5947 */ /* 0x000fea0003800000 */
[----:B------:R-:W0:Y:S02]  /*b5b0*/  LDG.E.U8 R16, desc[UR36][R14.64+0x41] ;  /* 0x000041240e107981 */ /* 0x000e24000c1e1100 */
[----:B0-----:R-:W-:-:S05]  /*b5c0*/  PRMT R3, R16, 0x8880, RZ ;  /* 0x0000888010037816 */ /* 0x001fca00000000ff */
[----:B------:R-:W-:-:S07]  /*b5d0*/  IMAD R2, R3, R18, RZ ;  /* 0x0000001203027224 */ /* 0x000fce00078e02ff */
.L_x_353:
[----:B------:R-:W-:Y:S05]  /*b5e0*/  BSYNC B1 ;  /* 0x0000000000017941 */ /* 0x000fea0003800000 */
.L_x_352:
[----:B------:R-:W-:Y:S01]  /*b5f0*/  @!P5 IMAD R57, R57, R17, R2 ;  /* 0x000000113939d224 */ /* 0x000fe200078e0202 */
[----:B------:R-:W-:Y:S04]  /*b600*/  BSSY B1, `(.L_x_354) ;  /* 0x0000006000017945 */ /* 0x000fe80003800000 */
[----:B------:R0:W-:Y:S01]  /*b610*/  @!P5 STG.E.U8 desc[UR36][R6.64+0x41], R57 ;  /* 0x000041390600d986 */ /* 0x0001e2000c101124 */
[----:B------:R-:W-:Y:S05]  /*b620*/  @P6 BRA `(.L_x_355) ;  /* 0x00000000000c6947 */ /* 0x000fea0003800000 */
[----:B------:R-:W0:Y:S02]  /*b630*/  LDG.E.U8 R16, desc[UR36][R154.64+0x40] ;  /* 0x000040249a107981 */ /* 0x000e24000c1e1100 */
[----:B0-----:R-:W-:-:S05]  /*b640*/  PRMT R3, R16, 0x8880, RZ ;  /* 0x0000888010037816 */ /* 0x001fca00000000ff */
[----:B------:R-:W-:-:S07]  /*b650*/  IMAD R2, R3, R18, RZ ;  /* 0x0000001203027224 */ /* 0x000fce00078e02ff */
.L_x_355:
[----:B------:R-:W-:Y:S05]  /*b660*/  BSYNC B1 ;  /* 0x0000000000017941 */ /* 0x000fea0003800000 */
.L_x_354:
[----:B0-----:R-:W-:Y:S01]  /*b670*/  @!P6 IMAD R3, R58, R17, R2 ;  /* 0x000000113a03e224 */ /* 0x001fe200078e0202 */
[----:B------:R-:W-:Y:S04]  /*b680*/  BSSY B1, `(.L_x_356) ;  /* 0x0000006000017945 */ /* 0x000fe80003800000 */
[----:B------:R0:W-:Y:S01]  /*b690*/  @!P6 STG.E.U8 desc[UR36][R8.64+0x40], R3 ;  /* 0x000040030800e986 */ /* 0x0001e2000c101124 */
[----:B------:R-:W-:Y:S05]  /*b6a0*/  @P1 BRA `(.L_x_357) ;  /* 0x00000000000c1947 */ /* 0x000fea0003800000 */
[----:B------:R-:W0:Y:S02]  /*b6b0*/  LDG.E.U8 R16, desc[UR36][R154.64+0x41] ;  /* 0x000041249a107981 */ /* 0x000e24000c1e1100 */
[----:B0-----:R-:W-:-:S05]  /*b6c0*/  PRMT R3, R16, 0x8880, RZ ;  /* 0x0000888010037816 */ /* 0x001fca00000000ff */
[----:B------:R-:W-:-:S07]  /*b6d0*/  IMAD R2, R3, R18, RZ ;  /* 0x0000001203027224 */ /* 0x000fce00078e02ff */
.L_x_357:
[----:B------:R-:W-:Y:S05]  /*b6e0*/  BSYNC B1 ;  /* 0x0000000000017941 */ /* 0x000fea0003800000 */
.L_x_356:
        /* <DEDUP_REMOVED lines=12> */
.L_x_359:
[----:B------:R-:W-:Y:S05]  /*b7b0*/  BSYNC B1 ;  /* 0x0000000000017941 */ /* 0x000fea0003800000 */
.L_x_358:
[----:B0-----:R-:W-:Y:S01]  /*b7c0*/  @!P4 IMAD R3, R60, R17, R2 ;  /* 0x000000113c03c224 */ /* 0x001fe200078e0202 */
[----:B------:R-:W-:Y:S04]  /*b7d0*/  BSSY B1, `(.L_x_360) ;  /* 0x0000006000017945 */ /* 0x000fe80003800000 */
[----:B------:R0:W-:Y:S01]  /*b7e0*/  @!P4 STG.E.U8 desc[UR36][R6.64+0x48], R3 ;  /* 0x000048030600c986 */ /* 0x0001e2000c101124 */
[----:B------:R-:W-:Y:S05]  /*b7f0*/  @P3 BRA `(.L_x_361) ;  /* 0x00000000000c3947 */ /* 0x000fea0003800000 */
[----:B------:R-:W0:Y:S02]  /*b800*/  LDG.E.U8 R16, desc[UR36][R14.64+0x49] ;  /* 0x000049240e107981 */ /* 0x000e24000c1e1100 */
[----:B0-----:R-:W-:-:S05]  /*b810*/  PRMT R3, R16, 0x8880, RZ ;  /* 0x0000888010037816 */ /* 0x001fca00000000ff */
[----:B------:R-:W-:-:S07]  /*b820*/  IMAD R2, R3, R18, RZ ;  /* 0x0000001203027224 */ /* 0x000fce00078e02ff */
.L_x_361:
[----:B------:R-:W-:Y:S05]  /*b830*/  BSYNC B1 ;  /* 0x0000000000017941 */ /* 0x000fea0003800000 */
.L_x_360:
[----:B------:R-:W-:Y:S01]  /*b840*/  @!P3 IMAD R61, R61, R17, R2 ;  /* 0x000000113d3db224 */ /* 0x000fe200078e0202 */
[----:B------:R-:W-:Y:S04]  /*b850*/  BSSY B1, `(.L_x_362) ;  /* 0x0000006000017945 */ /* 0x000fe80003800000 */
[----:B------:R0:W-:Y:S01]  /*b860*/  @!P3 STG.E.U8 desc[UR36][R6.64+0x49], R61 ;  /* 0x0000493d0600b986 */ /* 0x0001e2000c101124 */
[----:B------:R-:W-:Y:S05]  /*b870*/  @P5 BRA `(.L_x_363) ;  /* 0x00000000000c5947 */ /* 0x000fea0003800000 */
[----:B------:R-:W0:Y:S02]  /*b880*/  LDG.E.U8 R16, desc[UR36][R154.64+0x48] ;  /* 0x000048249a107981 */ /* 0x000e24000c1e1100 */
[----:B0-----:R-:W-:-:S05]  /*b890*/  PRMT R3, R16, 0x8880, RZ ;  /* 0x0000888010037816 */ /* 0x001fca00000000ff */
[----:B------:R-:W-:-:S07]  /*b8a0*/  IMAD R2, R3, R18, RZ ;  /* 0x0000001203027224 */ /* 0x000fce00078e02ff */
.L_x_363:
[----:B------:R-:W-:Y:S05]  /*b8b0*/  BSYNC B1 ;  /* 0x0000000000017941 */ /* 0x000fea0003800000 */
.L_x_362:
[----:B0-----:R-:W-:Y:S01]  /*b8c0*/  @!P5 IMAD R3, R62, R17, R2 ;  /* 0x000000113e03d224 */ /* 0x001fe200078e0202 */
[----:B------:R-:W-:Y:S04]  /*b8d0*/  BSSY B1, `(.L_x_364) ;  /* 0x0000006000017945 */ /* 0x000fe80003800000 */
[----:B------:R0:W-:Y:S01]  /*b8e0*/  @!P5 STG.E.U8 desc[UR36][R8.64+0x48], R3 ;  /* 0x000048030800d986 */ /* 0x0001e2000c101124 */
[----:B------:R-:W-:Y:S05]  /*b8f0*/  @P6 BRA `(.L_x_365) ;  /* 0x00000000000c6947 */ /* 0x000fea0003800000 */
[----:B------:R-:W0:Y:S02]  /*b900*/  LDG.E.U8 R16, desc[UR36][R154.64+0x49] ;  /* 0x000049249a107981 */ /* 0x000e24000c1e1100 */
[----:B0-----:R-:W-:-:S05]  /*b910*/  PRMT R3, R16, 0x8880, RZ ;  /* 0x0000888010037816 */ /* 0x001fca00000000ff */
[----:B------:R-:W-:-:S07]  /*b920*/  IMAD R2, R3, R18, RZ ;  /* 0x0000001203027224 */ /* 0x000fce00078e02ff */
.L_x_365:
[----:B------:R-:W-:Y:S05]  /*b930*/  BSYNC B1 ;  /* 0x0000000000017941 */ /* 0x000fea0003800000 */
.L_x_364:
[----:B------:R-:W-:Y:S01]  /*b940*/  @!P6 IMAD R63, R63, R17, R2 ;  /* 0x000000113f3fe224 */ /* 0x000fe200078e0202 */
[----:B------:R-:W-:Y:S04]  /*b950*/  BSSY B1, `(.L_x_366) ;  /* 0x0000006000017945 */ /* 0x000fe80003800000 */
[----:B------:R0:W-:Y:S01]  /*b960*/  @!P6 STG.E.U8 desc[UR36][R8.64+0x49], R63 ;  /* 0x0000493f0800e986 */ /* 0x0001e2000c101124 */
[----:B------:R-:W-:Y:S05]  /*b970*/  @P1 BRA `(.L_x_367) ;  /* 0x00000000000c1947 */ /* 0x000fea0003800000 */
[----:B------:R-:W0:Y:S02]  /*b980*/  LDG.E.U8 R16, desc[UR36][R14.64+0x50] ;  /* 0x000050240e107981 */ /* 0x000e24000c1e1100 */
[----:B0-----:R-:W-:-:S05]  /*b990*/  PRMT R3, R16, 0x8880, RZ ;  /* 0x0000888010037816 */ /* 0x001fca00000000ff */
[----:B------:R-:W-:-:S07]  /*b9a0*/  IMAD R2, R3, R18, RZ ;  /* 0x0000001203027224 */ /* 0x000fce00078e02ff */
.L_x_367:
[----:B------:R-:W-:Y:S05]  /*b9b0*/  BSYNC B1 ;  /* 0x0000000000017941 */ /* 0x000fea0003800000 */
.L_x_366:
        /* <DEDUP_REMOVED lines=12> */
.L_x_369:
[----:B------:R-:W-:Y:S05]  /*ba80*/  BSYNC B1 ;  /* 0x0000000000017941 */ /* 0x000fea0003800000 */
.L_x_368:
[----:B------:R-:W-:Y:S01]  /*ba90*/  @!P4 IMAD R65, R65, R17, R2 ;  /* 0x000000114141c224 */ /* 0x000fe200078e0202 */
[----:B------:R-:W-:Y:S04]  /*baa0*/  BSSY B1, `(.L_x_370) ;  /* 0x0000006000017945 */ /* 0x000fe80003800000 */
[----:B------:R0:W-:Y:S01]  /*bab0*/  @!P4 STG.E.U8 desc[UR36][R6.64+0x51], R65 ;  /* 0x000051410600c986 */ /* 0x0001e2000c101124 */
[----:B------:R-:W-:Y:S05]  /*bac0*/  @P3 BRA `(.L_x_371) ;  /* 0x00000000000c3947 */ /* 0x000fea0003800000 */
[----:B------:R-:W0:Y:S02]  /*bad0*/  LDG.E.U8 R16, desc[UR36][R154.64+0x50] ;  /* 0x000050249a107981 */ /* 0x000e24000c1e1100 */
[----:B0-----:R-:W-:-:S05]  /*bae0*/  PRMT R3, R16, 0x8880, RZ ;  /* 0x0000888010037816 */ /* 0x001fca00000000ff */
[----:B------:R-:W-:-:S07]  /*baf0*/  IMAD R2, R3, R18, RZ ;  /* 0x0000001203027224 */ /* 0x000fce00078e02ff */
.L_x_371:
[----:B------:R-:W-:Y:S05]  /*bb00*/  BSYNC B1 ;  /* 0x0000000000017941 */ /* 0x000fea0003800000 */
.L_x_370:
[----:B0-----:R-:W-:Y:S01]  /*bb10*/  @!P3 IMAD R3, R66, R17, R2 ;  /* 0x000000114203b224 */ /* 0x001fe200078e0202 */
[----:B------:R-:W-:Y:S04]  /*bb20*/  BSSY B1, `(.L_x_372) ;  /* 0x0000006000017945 */ /* 0x000fe80003800000 */
[----:B------:R0:W-:Y:S01]  /*bb30*/  @!P3 STG.E.U8 desc[UR36][R8.64+0x50], R3 ;  /* 0x000050030800b986 */ /* 0x0001e2000c101124 */
[----:B------:R-:W-:Y:S05]  /*bb40*/  @P5 BRA `(.L_x_373) ;  /* 0x00000000000c5947 */ /* 0x000fea0003800000 */
[----:B------:R-:W0:Y:S02]  /*bb50*/  LDG.E.U8 R16, desc[UR36][R154.64+0x51] ;  /* 0x000051249a107981 */ /* 0x000e24000c1e1100 */
[----:B0-----:R-:W-:-:S05]  /*bb60*/  PRMT R3, R16, 0x8880, RZ ;  /* 0x0000888010037816 */ /* 0x001fca00000000ff */
[----:B------:R-:W-:-:S07]  /*bb70*/  IMAD R2, R3, R18, RZ ;  /* 0x0000001203027224 */ /* 0x000fce00078e02ff */
.L_x_373:
[----:B------:R-:W-:Y:S05]  /*bb80*/  BSYNC B1 ;  /* 0x0000000000017941 */ /* 0x000fea0003800000 */
.L_x_372:
[----:B------:R-:W-:Y:S01]  /*bb90*/  @!P5 IMAD R67, R67, R17, R2 ;  /* 0x000000114343d224 */ /* 0x000fe200078e0202 */
[----:B------:R-:W-:Y:S04]  /*bba0*/  BSSY B1, `(.L_x_374) ;  /* 0x0000006000017945 */ /* 0x000fe80003800000 */
[----:B------:R0:W-:Y:S01]  /*bbb0*/  @!P5 STG.E.U8 desc[UR36][R8.64+0x51], R67 ;  /* 0x000051430800d986 */ /* 0x0001e2000c101124 */
[----:B------:R-:W-:Y:S05]  /*bbc0*/  @P6 BRA `(.L_x_375) ;  /* 0x00000000000c6947 */ /* 0x000fea0003800000 */
[----:B------:R-:W0:Y:S02]  /*bbd0*/  LDG.E.U8 R16, desc[UR36][R14.64+0x58] ;  /* 0x000058240e107981 */ /* 0x000e24000c1e1100 */
[----:B0-----:R-:W-:-:S05]  /*bbe0*/  PRMT R3, R16, 0x8880, RZ ;  /* 0x0000888010037816 */ /* 0x001fca00000000ff */
[----:B------:R-:W-:-:S07]  /*bbf0*/  IMAD R2, R3, R18, RZ ;  /* 0x0000001203027224 */ /* 0x000fce00078e02ff */
.L_x_375:
[----:B------:R-:W-:Y:S05]  /*bc00*/  BSYNC B1 ;  /* 0x0000000000017941 */ /* 0x000fea0003800000 */
.L_x_374:
[----:B0-----:R-:W-:Y:S01]  /*bc10*/  @!P6 IMAD R3, R68, R17, R2 ;  /* 0x000000114403e224 */ /* 0x001fe200078e0202 */
[----:B------:R-:W-:Y:S04]  /*bc20*/  BSSY B1, `(.L_x_376) ;  /* 0x0000006000017945 */ /* 0x000fe80003800000 */
[----:B------:R0:W-:Y:S01]  /*bc30*/  @!P6 STG.E.U8 desc[UR36][R6.64+0x58], R3 ;  /* 0x000058030600e986 */ /* 0x0001e2000c101124 */
[----:B------:R-:W-:Y:S05]  /*bc40*/  @P1 BRA `(.L_x_377) ;  /* 0x00000000000c1947 */ /* 0x000fea0003800000 */
[----:B------:R-:W0:Y:S02]  /*bc50*/  LDG.E.U8 R16, desc[UR36][R14.64+0x59] ;  /* 0x000059240e107981 */ /* 0x000e24000c1e1100 */
[----:B0-----:R-:W-:-:S05]  /*bc60*/  PRMT R3, R16, 0x8880, RZ ;  /* 0x0000888010037816 */ /* 0x001fca00000000ff */
[----:B------:R-:W-:-:S07]  /*bc70*/  IMAD R2, R3, R18, RZ ;  /* 0x0000001203027224 */ /* 0x000fce00078e02ff */
.L_x_377:
[----:B------:R-:W-:Y:S05]  /*bc80*/  BSYNC B1 ;  /* 0x0000000000017941 */ /* 0x000fea0003800000 */
.L_x_376:
        /* <DEDUP_REMOVED lines=12> */
.L_x_379:
[----:B------:R-:W-:Y:S05]  /*bd50*/  BSYNC B1 ;  /* 0x0000000000017941 */ /* 0x000fea0003800000 */
.L_x_378:
[----:B0-----:R-:W-:Y:S01]  /*bd60*/  @!P4 IMAD R3, R70, R17, R2 ;  /* 0x000000114603c224 */ /* 0x001fe200078e0202 */
[----:B------:R-:W-:Y:S04]  /*bd70*/  BSSY B1, `(.L_x_380) ;  /* 0x0000006000017945 */ /* 0x000fe80003800000 */
[----:B------:R0:W-:Y:S01]  /*bd80*/  @!P4 STG.E.U8 desc[UR36][R8.64+0x58], R3 ;  /* 0x000058030800c986 */ /* 0x0001e2000c101124 */
[----:B------:R-:W-:Y:S05]  /*bd90*/  @P3 BRA `(.L_x_381) ;  /* 0x00000000000c3947 */ /* 0x000fea0003800000 */
[----:B------:R-:W0:Y:S02]  /*bda0*/  LDG.E.U8 R16, desc[UR36][R154.64+0x59] ;  /* 0x000059249a107981 */ /* 0x000e24000c1e1100 */
[----:B0-----:R-:W-:-:S05]  /*bdb0*/  PRMT R3, R16, 0x8880, RZ ;  /* 0x0000888010037816 */ /* 0x001fca00000000ff */
[----:B------:R-:W-:-:S07]  /*bdc0*/  IMAD R2, R3, R18, RZ ;  /* 0x0000001203027224 */ /* 0x000fce00078e02ff */
.L_x_381:
[----:B------:R-:W-:Y:S05]  /*bdd0*/  BSYNC B1 ;  /* 0x0000000000017941 */ /* 0x000fea0003800000 */
.L_x_380:
[----:B------:R-:W-:Y:S01]  /*bde0*/  @!P3 IMAD R71, R71, R17, R2 ;  /* 0x000000114747b224 */ /* 0x000fe200078e0202 */
[----:B------:R-:W-:Y:S04]  /*bdf0*/  BSSY B1, `(.L_x_382) ;  /* 0x0000006000017945 */ /* 0x000fe80003800000 */
[----:B------:R0:W-:Y:S01]  /*be00*/  @!P3 STG.E.U8 desc[UR36][R8.64+0x59], R71 ;  /* 0x000059470800b986 */ /* 0x0001e2000c101124 */
[----:B------:R-:W-:Y:S05]  /*be10*/  @P5 BRA `(.L_x_383) ;  /* 0x00000000000c5947 */ /* 0x000fea0003800000 */
[----:B------:R-:W0:Y:S02]  /*be20*/  LDG.E.U8 R16, desc[UR36][R14.64+0x60] ;  /* 0x000060240e107981 */ /* 0x000e24000c1e1100 */
[----:B0-----:R-:W-:-:S05]  /*be30*/  PRMT R3, R16, 0x8880, RZ ;  /* 0x0000888010037816 */ /* 0x001fca00000000ff */
[----:B------:R-:W-:-:S07]  /*be40*/  IMAD R2, R3, R18, RZ ;  /* 0x0000001203027224 */ /* 0x000fce00078e02ff */
.L_x_383:
[----:B------:R-:W-:Y:S05]  /*be50*/  BSYNC B1 ;  /* 0x0000000000017941 */ /* 0x000fea0003800000 */
.L_x_382:
[----:B0-----:R-:W-:Y:S01]  /*be60*/  @!P5 IMAD R3, R72, R17, R2 ;  /* 0x000000114803d224 */ /* 0x001fe200078e0202 */
[----:B------:R-:W-:Y:S04]  /*be70*/  BSSY B1, `(.L_x_384) ;  /* 0x0000006000017945 */ /* 0x000fe80003800000 */
[----:B------:R0:W-:Y:S01]  /*be80*/  @!P5 STG.E.U8 desc[UR36][R6.64+0x60], R3 ;  /* 0x000060030600d986 */ /* 0x0001e2000c101124 */
[----:B------:R-:W-:Y:S05]  /*be90*/  @P6 BRA `(.L_x_385) ;  /* 0x00000000000c6947 */ /* 0x000fea0003800000 */
[----:B------:R-:W0:Y:S02]  /*bea0*/  LDG.E.U8 R16, desc[UR36][R14.64+0x61] ;  /* 0x000061240e107981 */ /* 0x000e24000c1e1100 */
[----:B0-----:R-:W-:-:S05]  /*beb0*/  PRMT R3, R16, 0x8880, RZ ;  /* 0x0000888010037816 */ /* 0x001fca00000000ff */
[----:B------:R-:W-:-:S07]  /*bec0*/  IMAD R2, R3, R18, RZ ;  /* 0x0000001203027224 */ /* 0x000fce00078e02ff */
.L_x_385:
[----:B------:R-:W-:Y:S05]  /*bed0*/  BSYNC B1 ;  /* 0x0000000000017941 */ /* 0x000fea0003800000 */
.L_x_384:
[----:B------:R-:W-:Y:S01]  /*bee0*/  @!P6 IMAD R73, R73, R17, R2 ;  /* 0x000000114949e224 */ /* 0x000fe200078e0202 */
[----:B------:R-:W-:Y:S04]  /*bef0*/  BSSY B1, `(.L_x_386) ;  /* 0x0000006000017945 */ /* 0x000fe80003800000 */
[----:B------:R0:W-:Y:S01]  /*bf00*/  @!P6 STG.E.U8 desc[UR36][R6.64+0x61], R73 ;  /* 0x000061490600e986 */ /* 0x0001e2000c101124 */
[----:B------:R-:W-:Y:S05]  /*bf10*/  @P1 BRA `(.L_x_387) ;  /* 0x00000000000c1947 */ /* 0x000fea0003800000 */
[----:B------:R-:W0:Y:S02]  /*bf20*/  LDG.E.U8 R16, desc[UR36][R154.64+0x60] ;  /* 0x000060249a107981 */ /* 0x000e24000c1e1100 */
[----:B0-----:R-:W-:-:S05]  /*bf30*/  PRMT R3, R16, 0x8880, RZ ;  /* 0x0000888010037816 */ /* 0x001fca00000000ff */
[----:B------:R-:W-:-:S07]  /*bf40*/  IMAD R2, R3, R18, RZ ;  /* 0x0000001203027224 */ /* 0x000fce00078e02ff */
.L_x_387:
[----:B------:R-:W-:Y:S05]  /*bf50*/  BSYNC B1 ;  /* 0x0000000000017941 */ /* 0x000fea0003800000 */
.L_x_386:
        /* <DEDUP_REMOVED lines=12> */
.L_x_389:
[----:B------:R-:W-:Y:S05]  /*c020*/  BSYNC B1 ;  /* 0x0000000000017941 */ /* 0x000fea0003800000 */
.L_x_388:
[----:B------:R-:W-:Y:S01]  /*c030*/  @!P4 IMAD R75, R75, R17, R2 ;  /* 0x000000114b4bc224 */ /* 0x000fe200078e0202 */
[----:B------:R-:W-:Y:S04]  /*c040*/  BSSY B1, `(.L_x_390) ;  /* 0x0000006000017945 */ /* 0x000fe80003800000 */
[----:B------:R0:W-:Y:S01]  /*c050*/  @!P4 STG.E.U8 desc[UR36][R8.64+0x61], R75 ;  /* 0x0000614b0800c986 */ /* 0x0001e2000c101124 */
[----:B------:R-:W-:Y:S05]  /*c060*/  @P3 BRA `(.L_x_391) ;  /* 0x00000000000c3947 */ /* 0x000fea0003800000 */
[----:B------:R-:W0:Y:S02]  /*c070*/  LDG.E.U8 R16, desc[UR36][R14.64+0x68] ;  /* 0x000068240e107981 */ /* 0x000e24000c1e1100 */
[----:B0-----:R-:W-:-:S05]  /*c080*/  PRMT R3, R16, 0x8880, RZ ;  /* 0x0000888010037816 */ /* 0x001fca00000000ff */
[----:B------:R-:W-:-:S07]  /*c090*/  IMAD R2, R3, R18, RZ ;  /* 0x0000001203027224 */ /* 0x000fce00078e02ff */
.L_x_391:
[----:B------:R-:W-:Y:S05]  /*c0a0*/  BSYNC B1 ;  /* 0x0000000000017941 */ /* 0x000fea0003800000 */
.L_x_390:
[----:B0-----:R-:W-:Y:S01]  /*c0b0*/  @!P3 IMAD R3, R76, R17, R2 ;  /* 0x000000114c03b224 */ /* 0x001fe200078e0202 */
[----:B------:R-:W-:Y:S04]  /*c0c0*/  BSSY B1, `(.L_x_392) ;  /* 0x0000006000017945 */ /* 0x000fe80003800000 */
[----:B------:R0:W-:Y:S01]  /*c0d0*/  @!P3 STG.E.U8 desc[UR36][R6.64+0x68], R3 ;  /* 0x000068030600b986 */ /* 0x0001e2000c101124 */
[----:B------:R-:W-:Y:S05]  /*c0e0*/  @P5 BRA `(.L_x_393) ;  /* 0x00000000000c5947 */ /* 0x000fea0003800000 */
[----:B------:R-:W0:Y:S02]  /*c0f0*/  LDG.E.U8 R16, desc[UR36][R14.64+0x69] ;  /* 0x000069240e107981 */ /* 0x000e24000c1e1100 */
[----:B0-----:R-:W-:-:S05]  /*c100*/  PRMT R3, R16, 0x8880, RZ ;  /* 0x0000888010037816 */ /* 0x001fca00000000ff */
[----:B------:R-:W-:-:S07]  /*c110*/  IMAD R2, R3, R18, RZ ;  /* 0x0000001203027224 */ /* 0x000fce00078e02ff */
.L_x_393:
[----:B------:R-:W-:Y:S05]  /*c120*/  BSYNC B1 ;  /* 0x0000000000017941 */ /* 0x000fea0003800000 */
.L_x_392:
[----:B------:R-:W-:Y:S01]  /*c130*/  @!P5 IMAD R77, R77, R17, R2 ;  /* 0x000000114d4dd224 */ /* 0x000fe200078e0202 */
[----:B------:R-:W-:Y:S04]  /*c140*/  BSSY B1, `(.L_x_394) ;  /* 0x0000006000017945 */ /* 0x000fe80003800000 */
[----:B------:R0:W-:Y:S01]  /*c150*/  @!P5 STG.E.U8 desc[UR36][R6.64+0x69], R77 ;  /* 0x0000694d0600d986 */ /* 0x0001e2000c101124 */
[----:B------:R-:W-:Y:S05]  /*c160*/  @P6 BRA `(.L_x_395) ;  /* 0x00000000000c6947 */ /* 0x000fea0003800000 */
[----:B------:R-:W0:Y:S02]  /*c170*/  LDG.E.U8 R16, desc[UR36][R154.64+0x68] ;  /* 0x000068249a107981 */ /* 0x000e24000c1e1100 */
[----:B0-----:R-:W-:-:S05]  /*c180*/  PRMT R3, R16, 0x8880, RZ ;  /* 0x0000888010037816 */ /* 0x001fca00000000ff */
[----:B------:R-:W-:-:S07]  /*c190*/  IMAD R2, R3, R18, RZ ;  /* 0x0000001203027224 */ /* 0x000fce00078e02ff */
.L_x_395:
[----:B------:R-:W-:Y:S05]  /*c1a0*/  BSYNC B1 ;  /* 0x0000000000017941 */ /* 0x000fea0003800000 */
.L_x_394:
[----:B0-----:R-:W-:Y:S01]  /*c1b0*/  @!P6 IMAD R3, R78, R17, R2 ;  /* 0x000000114e03e224 */ /* 0x001fe200078e0202 */
[----:B------:R-:W-:Y:S04]  /*c1c0*/  BSSY B1, `(.L_x_396) ;  /* 0x0000006000017945 */ /* 0x000fe80003800000 */
[----:B------:R0:W-:Y:S01]  /*c1d0*/  @!P6 STG.E.U8 desc[UR36][R8.64+0x68], R3 ;  /* 0x000068030800e986 */ /* 0x0001e2000c101124 */
[----:B------:R-:W-:Y:S05]  /*c1e0*/  @P1 BRA `(.L_x_397) ;  /* 0x00000000000c1947 */ /* 0x000fea0003800000 */
[----:B------:R-:W0:Y:S02]  /*c1f0*/  LDG.E.U8 R16, desc[UR36][R154.64+0x69] ;  /* 0x000069249a107981 */ /* 0x000e24000c1e1100 */
[----:B0-----:R-:W-:-:S05]  /*c200*/  PRMT R3, R16, 0x8880, RZ ;  /* 0x0000888010037816 */ /* 0x001fca00000000ff */
[----:B------:R-:W-:-:S07]  /*c210*/  IMAD R2, R3, R18, RZ ;  /* 0x0000001203027224 */ /* 0x000fce00078e02ff */
.L_x_397:
[----:B------:R-:W-:Y:S05]  /*c220*/  BSYNC B1 ;  /* 0x0000000000017941 */ /* 0x000fea0003800000 */
.L_x_396:
        /* <DEDUP_REMOVED lines=12> */
.L_x_399:
[----:B------:R-:W-:Y:S05]  /*c2f0*/  BSYNC B1 ;  /* 0x0000000000017941 */ /* 0x000fea0003800000 */
.L_x_398:
[----:B0-----:R-:W-:Y:S01]  /*c300*/  @!P4 IMAD R3, R80, R17, R2 ;  /* 0x000000115003c224 */ /* 0x001fe200078e0202 */
[----:B------:R-:W-:Y:S04]  /*c310*/  BSSY B1, `(.L_x_400) ;  /* 0x0000006000017945 */ /* 0x000fe80003800000 */
[----:B------:R0:W-:Y:S01]  /*c320*/  @!P4 STG.E.U8 desc[UR36][R6.64+0x70], R3 ;  /* 0x000070030600c986 */ /* 0x0001e2000c101124 */
[----:B------:R-:W-:Y:S05]  /*c330*/  @P3 BRA `(.L_x_401) ;  /* 0x00000000000c3947 */ /* 0x000fea0003800000 */
[----:B------:R-:W0:Y:S02]  /*c340*/  LDG.E.U8 R16, desc[UR36][R14.64+0x71] ;  /* 0x000071240e107981 */ /* 0x000e24000c1e1100 */
[----:B0-----:R-:W-:-:S05]  /*c350*/  PRMT R3, R16, 0x8880, RZ ;  /* 0x0000888010037816 */ /* 0x001fca00000000ff */
[----:B------:R-:W-:-:S07]  /*c360*/  IMAD R2, R3, R18, RZ ;  /* 0x0000001203027224 */ /* 0x000fce00078e02ff */
.L_x_401:
[----:B------:R-:W-:Y:S05]  /*c370*/  BSYNC B1 ;  /* 0x0000000000017941 */ /* 0x000fea0003800000 */
.L_x_400:
[----:B------:R-:W-:Y:S01]  /*c380*/  @!P3 IMAD R81, R81, R17, R2 ;  /* 0x000000115151b224 */ /* 0x000fe200078e0202 */
[----:B------:R-:W-:Y:S04]  /*c390*/  BSSY B1, `(.L_x_402) ;  /* 0x0000006000017945 */ /* 0x000fe80003800000 */
[----:B------:R0:W-:Y:S01]  /*c3a0*/  @!P3 STG.E.U8 desc[UR36][R6.64+0x71], R81 ;  /* 0x000071510600b986 */ /* 0x0001e2000c101124 */
[----:B------:R-:W-:Y:S05]  /*c3b0*/  @P5 BRA `(.L_x_403) ;  /* 0x00000000000c5947 */ /* 0x000fea0003800000 */
[----:B------:R-:W0:Y:S02]  /*c3c0*/  LDG.E.U8 R16, desc[UR36][R154.64+0x70] ;  /* 0x000070249a107981 */ /* 0x000e24000c1e1100 */
[----:B0-----:R-:W-:-:S05]  /*c3d0*/  PRMT R3, R16, 0x8880, RZ ;  /* 0x0000888010037816 */ /* 0x001fca00000000ff */
[----:B------:R-:W-:-:S07]  /*c3e0*/  IMAD R2, R3, R18, RZ ;  /* 0x0000001203027224 */ /* 0x000fce00078e02ff */
.L_x_403:
[----:B------:R-:W-:Y:S05]  /*c3f0*/  BSYNC B1 ;  /* 0x0000000000017941 */ /* 0x000fea0003800000 */
.L_x_402:
[----:B0-----:R-:W-:Y:S01]  /*c400*/  @!P5 IMAD R3, R82, R17, R2 ;  /* 0x000000115203d224 */ /* 0x001fe200078e0202 */
[----:B------:R-:W-:Y:S04]  /*c410*/  BSSY B1, `(.L_x_404) ;  /* 0x0000006000017945 */ /* 0x000fe80003800000 */
[----:B------:R0:W-:Y:S01]  /*c420*/  @!P5 STG.E.U8 desc[UR36][R8.64+0x70], R3 ;  /* 0x000070030800d986 */ /* 0x0001e2000c101124 */
[----:B------:R-:W-:Y:S05]  /*c430*/  @P6 BRA `(.L_x_405) ;  /* 0x00000000000c6947 */ /* 0x000fea0003800000 */
[----:B------:R-:W0:Y:S02]  /*c440*/  LDG.E.U8 R16, desc[UR36][R154.64+0x71] ;  /* 0x000071249a107981 */ /* 0x000e24000c1e1100 */
[----:B0-----:R-:W-:-:S05]  /*c450*/  PRMT R3, R16, 0x8880, RZ ;  /* 0x0000888010037816 */ /* 0x001fca00000000ff */
[----:B------:R-:W-:-:S07]  /*c460*/  IMAD R2, R3, R18, RZ ;  /* 0x0000001203027224 */ /* 0x000fce00078e02ff */
.L_x_405:
[----:B------:R-:W-:Y:S05]  /*c470*/  BSYNC B1 ;  /* 0x0000000000017941 */ /* 0x000fea0003800000 */
.L_x_404:
[----:B------:R-:W-:Y:S01]  /*c480*/  @!P6 IMAD R83, R83, R17, R2 ;  /* 0x000000115353e224 */ /* 0x000fe200078e0202 */
[----:B------:R-:W-:Y:S04]  /*c490*/  BSSY B1, `(.L_x_406) ;  /* 0x0000006000017945 */ /* 0x000fe80003800000 */
[----:B------:R0:W-:Y:S01]  /*c4a0*/  @!P6 STG.E.U8 desc[UR36][R8.64+0x71], R83 ;  /* 0x000071530800e986 */ /* 0x0001e2000c101124 */
[----:B------:R-:W-:Y:S05]  /*c4b0*/  @P1 BRA `(.L_x_407) ;  /* 0x00000000000c1947 */ /* 0x000fea0003800000 */
[----:B------:R-:W0:Y:S02]  /*c4c0*/  LDG.E.U8 R16, desc[UR36][R14.64+0x78] ;  /* 0x000078240e107981 */ /* 0x000e24000c1e1100 */
[----:B0-----:R-:W-:-:S05]  /*c4d0*/  PRMT R3, R16, 0x8880, RZ ;  /* 0x0000888010037816 */ /* 0x001fca00000000ff */
[----:B------:R-:W-:-:S07]  /*c4e0*/  IMAD R2, R3, R18, RZ ;  /* 0x0000001203027224 */ /* 0x000fce00078e02ff */
.L_x_407:
[----:B------:R-:W-:Y:S05]  /*c4f0*/  BSYNC B1 ;  /* 0x0000000000017941 */ /* 0x000fea0003800000 */
.L_x_406:
        /* <DEDUP_REMOVED lines=12> */
.L_x_409:
[----:B------:R-:W-:Y:S05]  /*c5c0*/  BSYNC B1 ;  /* 0x0000000000017941 */ /* 0x000fea0003800000 */
.L_x_408:
[----:B------:R-:W-:Y:S01]  /*c5d0*/  @!P4 IMAD R85, R85, R17, R2 ;  /* 0x000000115555c224 */ /* 0x000fe200078e0202 */
[----:B------:R-:W-:Y:S04]  /*c5e0*/  BSSY B1, `(.L_x_410) ;  /* 0x0000006000017945 */ /* 0x000fe80003800000 */
[----:B------:R0:W-:Y:S01]  /*c5f0*/  @!P4 STG.E.U8 desc[UR36][R6.64+0x79], R85 ;  /* 0x000079550600c986 */ /* 0x0001e2000c101124 */
[----:B------:R-:W-:Y:S05]  /*c600*/  @P3 BRA `(.L_x_411) ;  /* 0x00000000000c3947 */ /* 0x000fea0003800000 */
[----:B------:R-:W0:Y:S02]  /*c610*/  LDG.E.U8 R16, desc[UR36][R154.64+0x78] ;  /* 0x000078249a107981 */ /* 0x000e24000c1e1100 */
[----:B0-----:R-:W-:-:S05]  /*c620*/  PRMT R3, R16, 0x8880, RZ ;  /* 0x0000888010037816 */ /* 0x001fca00000000ff */
[----:B------:R-:W-:-:S07]  /*c630*/  IMAD R2, R3, R18, RZ ;  /* 0x0000001203027224 */ /* 0x000fce00078e02ff */
.L_x_411:
[----:B------:R-:W-:Y:S05]  /*c640*/  BSYNC B1 ;  /* 0x0000000000017941 */ /* 0x000fea0003800000 */
.L_x_410:
[----:B0-----:R-:W-:Y:S01]  /*c650*/  @!P3 IMAD R3, R86, R17, R2 ;  /* 0x000000115603b224 */ /* 0x001fe200078e0202 */
[----:B------:R-:W-:Y:S04]  /*c660*/  BSSY B1, `(.L_x_412) ;  /* 0x0000006000017945 */ /* 0x000fe80003800000 */
[----:B------:R0:W-:Y:S01]  /*c670*/  @!P3 STG.E.U8 desc[UR36][R8.64+0x78], R3 ;  /* 0x000078030800b986 */ /* 0x0001e2000c101124 */
[----:B------:R-:W-:Y:S05]  /*c680*/  @P5 BRA `(.L_x_413) ;  /* 0x00000000000c5947 */ /* 0x000fea0003800000 */
[----:B------:R-:W0:Y:S02]  /*c690*/  LDG.E.U8 R16, desc[UR36][R154.64+0x79] ;  /* 0x000079249a107981 */ /* 0x000e24000c1e1100 */
[----:B0-----:R-:W-:-:S05]  /*c6a0*/  PRMT R3, R16, 0x8880, RZ ;  /* 0x0000888010037816 */ /* 0x001fca00000000ff */
[----:B------:R-:W-:-:S07]  /*c6b0*/  IMAD R2, R3, R18, RZ ;  /* 0x0000001203027224 */ /* 0x000fce00078e02ff */
.L_x_413:
[----:B------:R-:W-:Y:S05]  /*c6c0*/  BSYNC B1 ;  /* 0x0000000000017941 */ /* 0x000fea0003800000 */
.L_x_412:
[----:B------:R-:W-:Y:S01]  /*c6d0*/  @!P5 IMAD R87, R87, R17, R2 ;  /* 0x000000115757d224 */ /* 0x000fe200078e0202 */
[----:B------:R-:W-:Y:S04]  /*c6e0*/  BSSY B1, `(.L_x_414) ;  /* 0x0000006000017945 */ /* 0x000fe80003800000 */
[----:B------:R0:W-:Y:S01]  /*c6f0*/  @!P5 STG.E.U8 desc[UR36][R8.64+0x79], R87 ;  /* 0x000079570800d986 */ /* 0x0001e2000c101124 */
[----:B------:R-:W-:Y:S05]  /*c700*/  @P6 BRA `(.L_x_415) ;  /* 0x00000000000c6947 */ /* 0x000fea0003800000 */
[----:B------:R-:W0:Y:S02]  /*c710*/  LDG.E.U8 R16, desc[UR36][R14.64+0x80] ;  /* 0x000080240e107981 */ /* 0x000e24000c1e1100 */
[----:B0-----:R-:W-:-:S05]  /*c720*/  PRMT R3, R16, 0x8880, RZ ;  /* 0x0000888010037816 */ /* 0x001fca00000000ff */
[----:B------:R-:W-:-:S07]  /*c730*/  IMAD R2, R3, R18, RZ ;  /* 0x0000001203027224 */ /* 0x000fce00078e02ff */
.L_x_415:
[----:B------:R-:W-:Y:S05]  /*c740*/  BSYNC B1 ;  /* 0x0000000000017941 */ /* 0x000fea0003800000 */
.L_x_414:
[----:B0-----:R-:W-:Y:S01]  /*c750*/  @!P6 IMAD R3, R88, R17, R2 ;  /* 0x000000115803e224 */ /* 0x001fe200078e0202 */
[----:B------:R-:W-:Y:S04]  /*c760*/  BSSY B1, `(.L_x_416) ;  /* 0x0000006000017945 */ /* 0x000fe80003800000 */
[----:B------:R0:W-:Y:S01]  /*c770*/  @!P6 STG.E.U8 desc[UR36][R6.64+0x80], R3 ;  /* 0x000080030600e986 */ /* 0x0001e2000c101124 */
[----:B------:R-:W-:Y:S05]  /*c780*/  @P1 BRA `(.L_x_417) ;  /* 0x00000000000c1947 */ /* 0x000fea0003800000 */
[----:B------:R-:W0:Y:S02]  /*c790*/  LDG.E.U8 R16, desc[UR36][R14.64+0x81] ;  /* 0x000081240e107981 */ /* 0x000e24000c1e1100 */
[----:B0-----:R-:W-:-:S05]  /*c7a0*/  PRMT R3, R16, 0x8880, RZ ;  /* 0x0000888010037816 */ /* 0x001fca00000000ff */
[----:B------:R-:W-:-:S07]  /*c7b0*/  IMAD R2, R3, R18, RZ ;  /* 0x0000001203027224 */ /* 0x000fce00078e02ff */
.L_x_417:
[----:B------:R-:W-:Y:S05]  /*c7c0*/  BSYNC B1 ;  /* 0x0000000000017941 */ /* 0x000fea0003800000 */
.L_x_416:
        /* <DEDUP_REMOVED lines=12> */
.L_x_419:
[----:B------:R-:W-:Y:S05]  /*c890*/  BSYNC B1 ;  /* 0x0000000000017941 */ /* 0x000fea0003800000 */
.L_x_418:
[----:B0-----:R-:W-:Y:S01]  /*c8a0*/  @!P4 IMAD R3, R90, R17, R2 ;  /* 0x000000115a03c224 */ /* 0x001fe200078e0202 */
[----:B------:R-:W-:Y:S04]  /*c8b0*/  BSSY B1, `(.L_x_420) ;  /* 0x0000006000017945 */ /* 0x000fe80003800000 */
[----:B------:R0:W-:Y:S01]  /*c8c0*/  @!P4 STG.E.U8 desc[UR36][R8.64+0x80], R3 ;  /* 0x000080030800c986 */ /* 0x0001e2000c101124 */
[----:B------:R-:W-:Y:S05]  /*c8d0*/  @P3 BRA `(.L_x_421) ;  /* 0x00000000000c3947 */ /* 0x000fea0003800000 */
[----:B------:R-:W0:Y:S02]  /*c8e0*/  LDG.E.U8 R16, desc[UR36][R154.64+0x81] ;  /* 0x000081249a107981 */ /* 0x000e24000c1e1100 */
[----:B0-----:R-:W-:-:S05]  /*c8f0*/  PRMT R3, R16, 0x8880, RZ ;  /* 0x0000888010037816 */ /* 0x001fca00000000ff */
[----:B------:R-:W-:-:S07]  /*c900*/  IMAD R2, R3, R18, RZ ;  /* 0x0000001203027224 */ /* 0x000fce00078e02ff */
.L_x_421:
[----:B------:R-:W-:Y:S05]  /*c910*/  BSYNC B1 ;  /* 0x0000000000017941 */ /* 0x000fea0003800000 */
.L_x_420:
[----:B------:R-:W-:Y:S01]  /*c920*/  @!P3 IMAD R91, R91, R17, R2 ;  /* 0x000000115b5bb224 */ /* 0x000fe200078e0202 */
[----:B------:R-:W-:Y:S04]  /*c930*/  BSSY B1, `(.L_x_422) ;  /* 0x0000006000017945 */ /* 0x000fe80003800000 */
[----:B------:R0:W-:Y:S01]  /*c940*/  @!P3 STG.E.U8 desc[UR36][R8.64+0x81], R91 ;  /* 0x0000815b0800b986 */ /* 0x0001e2000c101124 */
[----:B------:R-:W-:Y:S05]  /*c950*/  @P5 BRA `(.L_x_423) ;  /* 0x00000000000c5947 */ /* 0x000fea0003800000 */
[----:B------:R-:W0:Y:S02]  /*c960*/  LDG.E.U8 R16, desc[UR36][R14.64+0x88] ;  /* 0x000088240e107981 */ /* 0x000e24000c1e1100 */
[----:B0-----:R-:W-:-:S05]  /*c970*/  PRMT R3, R16, 0x8880, RZ ;  /* 0x0000888010037816 */ /* 0x001fca00000000ff */
[----:B------:R-:W-:-:S07]  /*c980*/  IMAD R2, R3, R18, RZ ;  /* 0x0000001203027224 */ /* 0x000fce00078e02ff */
.L_x_423:
[----:B------:R-:W-:Y:S05]  /*c990*/  BSYNC B1 ;  /* 0x0000000000017941 */ /* 0x000fea0003800000 */
.L_x_422:
[----:B0-----:R-:W-:Y:S01]  /*c9a0*/  @!P5 IMAD R3, R92, R17, R2 ;  /* 0x000000115c03d224 */ /* 0x001fe200078e0202 */
[----:B------:R-:W-:Y:S04]  /*c9b0*/  BSSY B1, `(.L_x_424) ;  /* 0x0000006000017945 */ /* 0x000fe80003800000 */
[----:B------:R0:W-:Y:S01]  /*c9c0*/  @!P5 STG.E.U8 desc[UR36][R6.64+0x88], R3 ;  /* 0x000088030600d986 */ /* 0x0001e2000c101124 */
[----:B------:R-:W-:Y:S05]  /*c9d0*/  @P6 BRA `(.L_x_425) ;  /* 0x00000000000c6947 */ /* 0x000fea0003800000 */
[----:B------:R-:W0:Y:S02]  /*c9e0*/  LDG.E.U8 R16, desc[UR36][R14.64+0x89] ;  /* 0x000089240e107981 */ /* 0x000e24000c1e1100 */
[----:B0-----:R-:W-:-:S05]  /*c9f0*/  PRMT R3, R16, 0x8880, RZ ;  /* 0x0000888010037816 */ /* 0x001fca00000000ff */
[----:B------:R-:W-:-:S07]  /*ca00*/  IMAD R2, R3, R18, RZ ;  /* 0x0000001203027224 */ /* 0x000fce00078e02ff */
.L_x_425:
[----:B------:R-:W-:Y:S05]  /*ca10*/  BSYNC B1 ;  /* 0x0000000000017941 */ /* 0x000fea0003800000 */
.L_x_424:
[----:B------:R-:W-:Y:S01]  /*ca20*/  @!P6 IMAD R93, R93, R17, R2 ;  /* 0x000000115d5de224 */ /* 0x000fe200078e0202 */
[----:B------:R-:W-:Y:S04]  /*ca30*/  BSSY B1, `(.L_x_426) ;  /* 0x0000006000017945 */ /* 0x000fe80003800000 */
[----:B------:R0:W-:Y:S01]  /*ca40*/  @!P6 STG.E.U8 desc[UR36][R6.64+0x89], R93 ;  /* 0x0000895d0600e986 */ /* 0x0001e2000c101124 */
[----:B------:R-:W-:Y:S05]  /*ca50*/  @P1 BRA `(.L_x_427) ;  /* 0x00000000000c1947 */ /* 0x000fea0003800000 */
[----:B------:R-:W0:Y:S02]  /*ca60*/  LDG.E.U8 R16, desc[UR36][R154.64+0x88] ;  /* 0x000088249a107981 */ /* 0x000e24000c1e1100 */
[----:B0-----:R-:W-:-:S05]  /*ca70*/  PRMT R3, R16, 0x8880, RZ ;  /* 0x0000888010037816 */ /* 0x001fca00000000ff */
[----:B------:R-:W-:-:S07]  /*ca80*/  IMAD R2, R3, R18, RZ ;  /* 0x0000001203027224 */ /* 0x000fce00078e02ff */
.L_x_427:
[----:B------:R-:W-:Y:S05]  /*ca90*/  BSYNC B1 ;  /* 0x0000000000017941 */ /* 0x000fea0003800000 */
.L_x_426:
        /* <DEDUP_REMOVED lines=12> */
.L_x_429:
[----:B------:R-:W-:Y:S05]  /*cb60*/  BSYNC B1 ;  /* 0x0000000000017941 */ /* 0x000fea0003800000 */
.L_x_428:
[----:B------:R-:W-:Y:S01]  /*cb70*/  @!P4 IMAD R95, R95, R17, R2 ;  /* 0x000000115f5fc224 */ /* 0x000fe200078e0202 */
[----:B------:R-:W-:Y:S04]  /*cb80*/  BSSY B1, `(.L_x_430) ;  /* 0x0000006000017945 */ /* 0x000fe80003800000 */
[----:B------:R0:W-:Y:S01]  /*cb90*/  @!P4 STG.E.U8 desc[UR36][R8.64+0x89], R95 ;  /* 0x0000895f0800c986 */ /* 0x0001e2000c101124 */
[----:B------:R-:W-:Y:S05]  /*cba0*/  @P3 BRA `(.L_x_431) ;  /* 0x00000000000c3947 */ /* 0x000fea0003800000 */
[----:B------:R-:W0:Y:S02]  /*cbb0*/  LDG.E.U8 R16, desc[UR36][R14.64+0x90] ;  /* 0x000090240e107981 */ /* 0x000e24000c1e1100 */
[----:B0-----:R-:W-:-:S05]  /*cbc0*/  PRMT R3, R16, 0x8880, RZ ;  /* 0x0000888010037816 */ /* 0x001fca00000000ff */
[----:B------:R-:W-:-:S07]  /*cbd0*/  IMAD R2, R3, R18, RZ ;  /* 0x0000001203027224 */ /* 0x000fce00078e02ff */
.L_x_431:
[----:B------:R-:W-:Y:S05]  /*cbe0*/  BSYNC B1 ;  /* 0x0000000000017941 */ /* 0x000fea0003800000 */
.L_x_430:
[----:B0-----:R-:W-:Y:S01]  /*cbf0*/  @!P3 IMAD R3, R96, R17, R2 ;  /* 0x000000116003b224 */ /* 0x001fe200078e0202 */
[----:B------:R-:W-:Y:S04]  /*cc00*/  BSSY B1, `(.L_x_432) ;  /* 0x0000006000017945 */ /* 0x000fe80003800000 */
[----:B------:R0:W-:Y:S01]  /*cc10*/  @!P3 STG.E.U8 desc[UR36][R6.64+0x90], R3 ;  /* 0x000090030600b986 */ /* 0x0001e2000c101124 */
[----:B------:R-:W-:Y:S05]  /*cc20*/  @P5 BRA `(.L_x_433) ;  /* 0x00000000000c5947 */ /* 0x000fea0003800000 */
[----:B------:R-:W0:Y:S02]  /*cc30*/  LDG.E.U8 R16, desc[UR36][R14.64+0x91] ;  /* 0x000091240e107981 */ /* 0x000e24000c1e1100 */
[----:B0-----:R-:W-:-:S05]  /*cc40*/  PRMT R3, R16, 0x8880, RZ ;  /* 0x0000888010037816 */ /* 0x001fca00000000ff */
[----:B------:R-:W-:-:S07]  /*cc50*/  IMAD R2, R3, R18, RZ ;  /* 0x0000001203027224 */ /* 0x000fce00078e02ff */
.L_x_433:
[----:B------:R-:W-:Y:S05]  /*cc60*/  BSYNC B1 ;  /* 0x0000000000017941 */ /* 0x000fea0003800000 */
.L_x_432:
[----:B------:R-:W-:Y:S01]  /*cc70*/  @!P5 IMAD R97, R97, R17, R2 ;  /* 0x000000116161d224 */ /* 0x000fe200078e0202 */
[----:B------:R-:W-:Y:S04]  /*cc80*/  BSSY B1, `(.L_x_434) ;  /* 0x0000006000017945 */ /* 0x000fe80003800000 */
[----:B------:R0:W-:Y:S01]  /*cc90*/  @!P5 STG.E.U8 desc[UR36][R6.64+0x91], R97 ;  /* 0x000091610600d986 */ /* 0x0001e2000c101124 */
[----:B------:R-:W-:Y:S05]  /*cca0*/  @P6 BRA `(.L_x_435) ;  /* 0x00000000000c6947 */ /* 0x000fea0003800000 */
[----:B------:R-:W0:Y:S02]  /*ccb0*/  LDG.E.U8 R16, desc[UR36][R154.64+0x90] ;  /* 0x000090249a107981 */ /* 0x000e24000c1e1100 */
[----:B0-----:R-:W-:-:S05]  /*ccc0*/  PRMT R3, R16, 0x8880, RZ ;  /* 0x0000888010037816 */ /* 0x001fca00000000ff */
[----:B------:R-:W-:-:S07]  /*ccd0*/  IMAD R2, R3, R18, RZ ;  /* 0x0000001203027224 */ /* 0x000fce00078e02ff */
.L_x_435:
[----:B------:R-:W-:Y:S05]  /*cce0*/  BSYNC B1 ;  /* 0x0000000000017941 */ /* 0x000fea0003800000 */
.L_x_434:
[----:B0-----:R-:W-:Y:S01]  /*ccf0*/  @!P6 IMAD R3, R98, R17, R2 ;  /* 0x000000116203e224 */ /* 0x001fe200078e0202 */
[----:B------:R-:W-:Y:S04]  /*cd00*/  BSSY B1, `(.L_x_436) ;  /* 0x0000006000017945 */ /* 0x000fe80003800000 */
[----:B------:R0:W-:Y:S01]  /*cd10*/  @!P6 STG.E.U8 desc[UR36][R8.64+0x90], R3 ;  /* 0x000090030800e986 */ /* 0x0001e2000c101124 */
[----:B------:R-:W-:Y:S05]  /*cd20*/  @P1 BRA `(.L_x_437) ;  /* 0x00000000000c1947 */ /* 0x000fea0003800000 */
[----:B------:R-:W0:Y:S02]  /*cd30*/  LDG.E.U8 R16, desc[UR36][R154.64+0x91] ;  /* 0x000091249a107981 */ /* 0x000e24000c1e1100 */
[----:B0-----:R-:W-:-:S05]  /*cd40*/  PRMT R3, R16, 0x8880, RZ ;  /* 0x0000888010037816 */ /* 0x001fca00000000ff */
[----:B------:R-:W-:-:S07]  /*cd50*/  IMAD R2, R3, R18, RZ ;  /* 0x0000001203027224 */ /* 0x000fce00078e02ff */
.L_x_437:
[----:B------:R-:W-:Y:S05]  /*cd60*/  BSYNC B1 ;  /* 0x0000000000017941 */ /* 0x000fea0003800000 */
.L_x_436:
        /* <DEDUP_REMOVED lines=12> */
.L_x_439:
[----:B------:R-:W-:Y:S05]  /*ce30*/  BSYNC B1 ;  /* 0x0000000000017941 */ /* 0x000fea0003800000 */
.L_x_438:
[----:B0-----:R-:W-:Y:S01]  /*ce40*/  @!P4 IMAD R3, R100, R17, R2 ;  /* 0x000000116403c224 */ /* 0x001fe200078e0202 */
[----:B------:R-:W-:Y:S04]  /*ce50*/  BSSY B1, `(.L_x_440) ;  /* 0x0000006000017945 */ /* 0x000fe80003800000 */
[----:B------:R0:W-:Y:S01]  /*ce60*/  @!P4 STG.E.U8 desc[UR36][R6.64+0x98], R3 ;  /* 0x000098030600c986 */ /* 0x0001e2000c101124 */
[----:B------:R-:W-:Y:S05]  /*ce70*/  @P3 BRA `(.L_x_441) ;  /* 0x00000000000c3947 */ /* 0x000fea0003800000 */
[----:B------:R-:W0:Y:S02]  /*ce80*/  LDG.E.U8 R16, desc[UR36][R14.64+0x99] ;  /* 0x000099240e107981 */ /* 0x000e24000c1e1100 */
[----:B0-----:R-:W-:-:S05]  /*ce90*/  PRMT R3, R16, 0x8880, RZ ;  /* 0x0000888010037816 */ /* 0x001fca00000000ff */
[----:B------:R-:W-:-:S07]  /*cea0*/  IMAD R2, R3, R18, RZ ;  /* 0x0000001203027224 */ /* 0x000fce00078e02ff */
.L_x_441:
[----:B------:R-:W-:Y:S05]  /*ceb0*/  BSYNC B1 ;  /* 0x0000000000017941 */ /* 0x000fea0003800000 */
.L_x_440:
[----:B------:R-:W-:Y:S01]  /*cec0*/  @!P3 IMAD R101, R101, R17, R2 ;  /* 0x000000116565b224 */ /* 0x000fe200078e0202 */
[----:B------:R-:W-:Y:S04]  /*ced0*/  BSSY B1, `(.L_x_442) ;  /* 0x0000006000017945 */ /* 0x000fe80003800000 */
[----:B------:R0:W-:Y:S01]  /*cee0*/  @!P3 STG.E.U8 desc[UR36][R6.64+0x99], R101 ;  /* 0x000099650600b986 */ /* 0x0001e2000c101124 */
[----:B------:R-:W-:Y:S05]  /*cef0*/  @P5 BRA `(.L_x_443) ;  /* 0x00000000000c5947 */ /* 0x000fea0003800000 */
[----:B------:R-:W0:Y:S02]  /*cf00*/  LDG.E.U8 R16, desc[UR36][R154.64+0x98] ;  /* 0x000098249a107981 */ /* 0x000e24000c1e1100 */
[----:B0-----:R-:W-:-:S05]  /*cf10*/  PRMT R3, R16, 0x8880, RZ ;  /* 0x0000888010037816 */ /* 0x001fca00000000ff */
[----:B------:R-:W-:-:S07]  /*cf20*/  IMAD R2, R3, R18, RZ ;  /* 0x0000001203027224 */ /* 0x000fce00078e02ff */
.L_x_443:
[----:B------:R-:W-:Y:S05]  /*cf30*/  BSYNC B1 ;  /* 0x0000000000017941 */ /* 0x000fea0003800000 */
.L_x_442:
[----:B0-----:R-:W-:Y:S01]  /*cf40*/  @!P5 IMAD R3, R102, R17, R2 ;  /* 0x000000116603d224 */ /* 0x001fe200078e0202 */
[----:B------:R-:W-:Y:S04]  /*cf50*/  BSSY B1, `(.L_x_444) ;  /* 0x0000006000017945 */ /* 0x000fe80003800000 */
[----:B------:R0:W-:Y:S01]  /*cf60*/  @!P5 STG.E.U8 desc[UR36][R8.64+0x98], R3 ;  /* 0x000098030800d986 */ /* 0x0001e2000c101124 */
[----:B------:R-:W-:Y:S05]  /*cf70*/  @P6 BRA `(.L_x_445) ;  /* 0x00000000000c6947 */ /* 0x000fea0003800000 */
[----:B------:R-:W0:Y:S02]  /*cf80*/  LDG.E.U8 R16, desc[UR36][R154.64+0x99] ;  /* 0x000099249a107981 */ /* 0x000e24000c1e1100 */
[----:B0-----:R-:W-:-:S05]  /*cf90*/  PRMT R3, R16, 0x8880, RZ ;  /* 0x0000888010037816 */ /* 0x001fca00000000ff */
[----:B------:R-:W-:-:S07]  /*cfa0*/  IMAD R2, R3, R18, RZ ;  /* 0x0000001203027224 */ /* 0x000fce00078e02ff */
.L_x_445:
[----:B------:R-:W-:Y:S05]  /*cfb0*/  BSYNC B1 ;  /* 0x0000000000017941 */ /* 0x000fea0003800000 */
.L_x_444:
[----:B------:R-:W-:Y:S01]  /*cfc0*/  @!P6 IMAD R103, R103, R17, R2 ;  /* 0x000000116767e224 */ /* 0x000fe200078e0202 */
[----:B------:R-:W-:Y:S04]  /*cfd0*/  BSSY B1, `(.L_x_446) ;  /* 0x0000006000017945 */ /* 0x000fe80003800000 */
[----:B------:R0:W-:Y:S01]  /*cfe0*/  @!P6 STG.E.U8 desc[UR36][R8.64+0x99], R103 ;  /* 0x000099670800e986 */ /* 0x0001e2000c101124 */
[----:B------:R-:W-:Y:S05]  /*cff0*/  @P1 BRA `(.L_x_447) ;  /* 0x00000000000c1947 */ /* 0x000fea0003800000 */
[----:B------:R-:W0:Y:S02]  /*d000*/  LDG.E.U8 R16, desc[UR36][R14.64+0xa0] ;  /* 0x0000a0240e107981 */ /* 0x000e24000c1e1100 */
[----:B0-----:R-:W-:-:S05]  /*d010*/  PRMT R3, R16, 0x8880, RZ ;  /* 0x0000888010037816 */ /* 0x001fca00000000ff */
[----:B------:R-:W-:-:S07]  /*d020*/  IMAD R2, R3, R18, RZ ;  /* 0x0000001203027224 */ /* 0x000fce00078e02ff */
.L_x_447:
[----:B------:R-:W-:Y:S05]  /*d030*/  BSYNC B1 ;  /* 0x0000000000017941 */ /* 0x000fea0003800000 */
.L_x_446:
        /* <DEDUP_REMOVED lines=12> */
.L_x_449:
[----:B------:R-:W-:Y:S05]  /*d100*/  BSYNC B1 ;  /* 0x0000000000017941 */ /* 0x000fea0003800000 */
.L_x_448:
[----:B------:R-:W-:Y:S01]  /*d110*/  @!P4 IMAD R105, R105, R17, R2 ;  /* 0x000000116969c224 */ /* 0x000fe200078e0202 */
[----:B------:R-:W-:Y:S04]  /*d120*/  BSSY B1, `(.L_x_450) ;  /* 0x0000006000017945 */ /* 0x000fe80003800000 */
[----:B------:R0:W-:Y:S01]  /*d130*/  @!P4 STG.E.U8 desc[UR36][R6.64+0xa1], R105 ;  /* 0x0000a1690600c986 */ /* 0x0001e2000c101124 */
[----:B------:R-:W-:Y:S05]  /*d140*/  @P3 BRA `(.L_x_451) ;  /* 0x00000000000c3947 */ /* 0x000fea0003800000 */
[----:B------:R-:W0:Y:S02]  /*d150*/  LDG.E.U8 R16, desc[UR36][R154.64+0xa0] ;  /* 0x0000a0249a107981 */ /* 0x000e24000c1e1100 */
[----:B0-----:R-:W-:-:S05]  /*d160*/  PRMT R3, R16, 0x8880, RZ ;  /* 0x0000888010037816 */ /* 0x001fca00000000ff */
[----:B------:R-:W-:-:S07]  /*d170*/  IMAD R2, R3, R18, RZ ;  /* 0x0000001203027224 */ /* 0x000fce00078e02ff */
.L_x_451:
[----:B------:R-:W-:Y:S05]  /*d180*/  BSYNC B1 ;  /* 0x0000000000017941 */ /* 0x000fea0003800000 */
.L_x_450:
[----:B0-----:R-:W-:Y:S01]  /*d190*/  @!P3 IMAD R3, R106, R17, R2 ;  /* 0x000000116a03b224 */ /* 0x001fe200078e0202 */
[----:B------:R-:W-:Y:S04]  /*d1a0*/  BSSY B1, `(.L_x_452) ;  /* 0x0000006000017945 */ /* 0x000fe80003800000 */
[----:B------:R0:W-:Y:S01]  /*d1b0*/  @!P3 STG.E.U8 desc[UR36][R8.64+0xa0], R3 ;  /* 0x0000a0030800b986 */ /* 0x0001e2000c101124 */
[----:B------:R-:W-:Y:S05]  /*d1c0*/  @P5 BRA `(.L_x_453) ;  /* 0x00000000000c5947 */ /* 0x000fea0003800000 */
[----:B------:R-:W0:Y:S02]  /*d1d0*/  LDG.E.U8 R16, desc[UR36][R154.64+0xa1] ;  /* 0x0000a1249a107981 */ /* 0x000e24000c1e1100 */
[----:B0-----:R-:W-:-:S05]  /*d1e0*/  PRMT R3, R16, 0x8880, RZ ;  /* 0x0000888010037816 */ /* 0x001fca00000000ff */
[----:B------:R-:W-:-:S07]  /*d1f0*/  IMAD R2, R3, R18, RZ ;  /* 0x0000001203027224 */ /* 0x000fce00078e02ff */
.L_x_453:
[----:B------:R-:W-:Y:S05]  /*d200*/  BSYNC B1 ;  /* 0x0000000000017941 */ /* 0x000fea0003800000 */
.L_x_452:
[----:B------:R-:W-:Y:S01]  /*d210*/  @!P5 IMAD R107, R107, R17, R2 ;  /* 0x000000116b6bd224 */ /* 0x000fe200078e0202 */
[----:B------:R-:W-:Y:S04]  /*d220*/  BSSY B1, `(.L_x_454) ;  /* 0x0000006000017945 */ /* 0x000fe80003800000 */
[----:B------:R0:W-:Y:S01]  /*d230*/  @!P5 STG.E.U8 desc[UR36][R8.64+0xa1], R107 ;  /* 0x0000a16b0800d986 */ /* 0x0001e2000c101124 */
[----:B------:R-:W-:Y:S05]  /*d240*/  @P6 BRA `(.L_x_455) ;  /* 0x00000000000c6947 */ /* 0x000fea0003800000 */
[----:B------:R-:W0:Y:S02]  /*d250*/  LDG.E.U8 R16, desc[UR36][R14.64+0xa8] ;  /* 0x0000a8240e107981 */ /* 0x000e24000c1e1100 */
[----:B0-----:R-:W-:-:S05]  /*d260*/  PRMT R3, R16, 0x8880, RZ ;  /* 0x0000888010037816 */ /* 0x001fca00000000ff */
[----:B------:R-:W-:-:S07]  /*d270*/  IMAD R2, R3, R18, RZ ;  /* 0x0000001203027224 */ /* 0x000fce00078e02ff */
.L_x_455:
[----:B------:R-:W-:Y:S05]  /*d280*/  BSYNC B1 ;  /* 0x0000000000017941 */ /* 0x000fea0003800000 */
.L_x_454:
[----:B0-----:R-:W-:Y:S01]  /*d290*/  @!P6 IMAD R3, R108, R17, R2 ;  /* 0x000000116c03e224 */ /* 0x001fe200078e0202 */
[----:B------:R-:W-:Y:S04]  /*d2a0*/  BSSY B1, `(.L_x_456) ;  /* 0x0000006000017945 */ /* 0x000fe80003800000 */
[----:B------:R0:W-:Y:S01]  /*d2b0*/  @!P6 STG.E.U8 desc[UR36][R6.64+0xa8], R3 ;  /* 0x0000a8030600e986 */ /* 0x0001e2000c101124 */
[----:B------:R-:W-:Y:S05]  /*d2c0*/  @P1 BRA `(.L_x_457) ;  /* 0x00000000000c1947 */ /* 0x000fea0003800000 */
[----:B------:R-:W0:Y:S02]  /*d2d0*/  LDG.E.U8 R16, desc[UR36][R14.64+0xa9] ;  /* 0x0000a9240e107981 */ /* 0x000e24000c1e1100 */
[----:B0-----:R-:W-:-:S05]  /*d2e0*/  PRMT R3, R16, 0x8880, RZ ;  /* 0x0000888010037816 */ /* 0x001fca00000000ff */
[----:B------:R-:W-:-:S07]  /*d2f0*/  IMAD R2, R3, R18, RZ ;  /* 0x0000001203027224 */ /* 0x000fce00078e02ff */
.L_x_457:
[----:B------:R-:W-:Y:S05]  /*d300*/  BSYNC B1 ;  /* 0x0000000000017941 */ /* 0x000fea0003800000 */
.L_x_456:
        /* <DEDUP_REMOVED lines=12> */
.L_x_459:
[----:B------:R-:W-:Y:S05]  /*d3d0*/  BSYNC B1 ;  /* 0x0000000000017941 */ /* 0x000fea0003800000 */
.L_x_458:
[----:B0-----:R-:W-:Y:S01]  /*d3e0*/  @!P4 IMAD R3, R110, R17, R2 ;  /* 0x000000116e03c224 */ /* 0x001fe200078e0202 */
[----:B------:R-:W-:Y:S04]  /*d3f0*/  BSSY B1, `(.L_x_460) ;  /* 0x0000006000017945 */ /* 0x000fe80003800000 */
[----:B------:R0:W-:Y:S01]  /*d400*/  @!P4 STG.E.U8 desc[UR36][R8.64+0xa8], R3 ;  /* 0x0000a8030800c986 */ /* 0x0001e2000c101124 */
[----:B------:R-:W-:Y:S05]  /*d410*/  @P3 BRA `(.L_x_461) ;  /* 0x00000000000c3947 */ /* 0x000fea0003800000 */
[----:B------:R-:W0:Y:S02]  /*d420*/  LDG.E.U8 R16, desc[UR36][R154.64+0xa9] ;  /* 0x0000a9249a107981 */ /* 0x000e24000c1e1100 */
[----:B0-----:R-:W-:-:S05]  /*d430*/  PRMT R3, R16, 0x8880, RZ ;  /* 0x0000888010037816 */ /* 0x001fca00000000ff */
[----:B------:R-:W-:-:S07]  /*d440*/  IMAD R2, R3, R18, RZ ;  /* 0x0000001203027224 */ /* 0x000fce00078e02ff */
.L_x_461:
[----:B------:R-:W-:Y:S05]  /*d450*/  BSYNC B1 ;  /* 0x0000000000017941 */ /* 0x000fea0003800000 */
.L_x_460:
[----:B------:R-:W-:Y:S01]  /*d460*/  @!P3 IMAD R111, R111, R17, R2 ;  /* 0x000000116f6fb224 */ /* 0x000fe200078e0202 */
[----:B------:R-:W-:Y:S04]  /*d470*/  BSSY B1, `(.L_x_462) ;  /* 0x0000006000017945 */ /* 0x000fe80003800000 */
[----:B------:R0:W-:Y:S01]  /*d480*/  @!P3 STG.E.U8 desc[UR36][R8.64+0xa9], R111 ;  /* 0x0000a96f0800b986 */ /* 0x0001e2000c101124 */
[----:B------:R-:W-:Y:S05]  /*d490*/  @P5 BRA `(.L_x_463) ;  /* 0x00000000000c5947 */ /* 0x000fea0003800000 */
[----:B------:R-:W0:Y:S02]  /*d4a0*/  LDG.E.U8 R16, desc[UR36][R14.64+0xb0] ;  /* 0x0000b0240e107981 */ /* 0x000e24000c1e1100 */
[----:B0-----:R-:W-:-:S05]  /*d4b0*/  PRMT R3, R16, 0x8880, RZ ;  /* 0x0000888010037816 */ /* 0x001fca00000000ff */
[----:B------:R-:W-:-:S07]  /*d4c0*/  IMAD R2, R3, R18, RZ ;  /* 0x0000001203027224 */ /* 0x000fce00078e02ff */
.L_x_463:
[----:B------:R-:W-:Y:S05]  /*d4d0*/  BSYNC B1 ;  /* 0x0000000000017941 */ /* 0x000fea0003800000 */
.L_x_462:
[----:B0-----:R-:W-:Y:S01]  /*d4e0*/  @!P5 IMAD R3, R112, R17, R2 ;  /* 0x000000117003d224 */ /* 0x001fe200078e0202 */
[----:B------:R-:W-:Y:S04]  /*d4f0*/  BSSY B1, `(.L_x_464) ;  /* 0x0000006000017945 */ /* 0x000fe80003800000 */
[----:B------:R0:W-:Y:S01]  /*d500*/  @!P5 STG.E.U8 desc[UR36][R6.64+0xb0], R3 ;  /* 0x0000b0030600d986 */ /* 0x0001e2000c101124 */
[----:B------:R-:W-:Y:S05]  /*d510*/  @P6 BRA `(.L_x_465) ;  /* 0x00000000000c6947 */ /* 0x000fea0003800000 */
[----:B------:R-:W0:Y:S02]  /*d520*/  LDG.E.U8 R16, desc[UR36][R14.64+0xb1] ;  /* 0x0000b1240e107981 */ /* 0x000e24000c1e1100 */
[----:B0-----:R-:W-:-:S05]  /*d530*/  PRMT R3, R16, 0x8880, RZ ;  /* 0x0000888010037816 */ /* 0x001fca00000000ff */
[----:B------:R-:W-:-:S07]  /*d540*/  IMAD R2, R3, R18, RZ ;  /* 0x0000001203027224 */ /* 0x000fce00078e02ff */
.L_x_465:
[----:B------:R-:W-:Y:S05]  /*d550*/  BSYNC B1 ;  /* 0x0000000000017941 */ /* 0x000fea0003800000 */
.L_x_464:
[----:B------:R-:W-:Y:S01]  /*d560*/  @!P6 IMAD R113, R113, R17, R2 ;  /* 0x000000117171e224 */ /* 0x000fe200078e0202 */
[----:B------:R-:W-:Y:S04]  /*d570*/  BSSY B1, `(.L_x_466) ;  /* 0x0000006000017945 */ /* 0x000fe80003800000 */
[----:B------:R0:W-:Y:S01]  /*d580*/  @!P6 STG.E.U8 desc[UR36][R6.64+0xb1], R113 ;  /* 0x0000b1710600e986 */ /* 0x0001e2000c101124 */
[----:B------:R-:W-:Y:S05]  /*d590*/  @P1 BRA `(.L_x_467) ;  /* 0x00000000000c1947 */ /* 0x000fea0003800000 */
[----:B------:R-:W0:Y:S02]  /*d5a0*/  LDG.E.U8 R16, desc[UR36][R154.64+0xb0] ;  /* 0x0000b0249a107981 */ /* 0x000e24000c1e1100 */
[----:B0-----:R-:W-:-:S05]  /*d5b0*/  PRMT R3, R16, 0x8880, RZ ;  /* 0x0000888010037816 */ /* 0x001fca00000000ff */
[----:B------:R-:W-:-:S07]  /*d5c0*/  IMAD R2, R3, R18, RZ ;  /* 0x0000001203027224 */ /* 0x000fce00078e02ff */
.L_x_467:
[----:B------:R-:W-:Y:S05]  /*d5d0*/  BSYNC B1 ;  /* 0x0000000000017941 */ /* 0x000fea0003800000 */
.L_x_466:
        /* <DEDUP_REMOVED lines=12> */
.L_x_469:
[----:B------:R-:W-:Y:S05]  /*d6a0*/  BSYNC B1 ;  /* 0x0000000000017941 */ /* 0x000fea0003800000 */
.L_x_468:
[----:B------:R-:W-:Y:S01]  /*d6b0*/  @!P4 IMAD R115, R115, R17, R2 ;  /* 0x000000117373c224 */ /* 0x000fe200078e0202 */
[----:B------:R-:W-:Y:S04]  /*d6c0*/  BSSY B1, `(.L_x_470) ;  /* 0x0000006000017945 */ /* 0x000fe80003800000 */
[----:B------:R0:W-:Y:S01]  /*d6d0*/  @!P4 STG.E.U8 desc[UR36][R8.64+0xb1], R115 ;  /* 0x0000b1730800c986 */ /* 0x0001e2000c101124 */
[----:B------:R-:W-:Y:S05]  /*d6e0*/  @P3 BRA `(.L_x_471) ;  /* 0x00000000000c3947 */ /* 0x000fea0003800000 */
[----:B------:R-:W0:Y:S02]  /*d6f0*/  LDG.E.U8 R16, desc[UR36][R14.64+0xb8] ;  /* 0x0000b8240e107981 */ /* 0x000e24000c1e1100 */
[----:B0-----:R-:W-:-:S05]  /*d700*/  PRMT R3, R16, 0x8880, RZ ;  /* 0x0000888010037816 */ /* 0x001fca00000000ff */
[----:B------:R-:W-:-:S07]  /*d710*/  IMAD R2, R3, R18, RZ ;  /* 0x0000001203027224 */ /* 0x000fce00078e02ff */
.L_x_471:
[----:B------:R-:W-:Y:S05]  /*d720*/  BSYNC B1 ;  /* 0x0000000000017941 */ /* 0x000fea0003800000 */
.L_x_470:
[----:B0-----:R-:W-:Y:S01]  /*d730*/  @!P3 IMAD R3, R116, R17, R2 ;  /* 0x000000117403b224 */ /* 0x001fe200078e0202 */
[----:B------:R-:W-:Y:S04]  /*d740*/  BSSY B1, `(.L_x_472) ;  /* 0x0000006000017945 */ /* 0x000fe80003800000 */
[----:B------:R0:W-:Y:S01]  /*d750*/  @!P3 STG.E.U8 desc[UR36][R6.64+0xb8], R3 ;  /* 0x0000b8030600b986 */ /* 0x0001e2000c101124 */
[----:B------:R-:W-:Y:S05]  /*d760*/  @P5 BRA `(.L_x_473) ;  /* 0x00000000000c5947 */ /* 0x000fea0003800000 */
[----:B------:R-:W0:Y:S02]  /*d770*/  LDG.E.U8 R16, desc[UR36][R14.64+0xb9] ;  /* 0x0000b9240e107981 */ /* 0x000e24000c1e1100 */
[----:B0-----:R-:W-:-:S05]  /*d780*/  PRMT R3, R16, 0x8880, RZ ;  /* 0x0000888010037816 */ /* 0x001fca00000000ff */
[----:B------:R-:W-:-:S07]  /*d790*/  IMAD R2, R3, R18, RZ ;  /* 0x0000001203027224 */ /* 0x000fce00078e02ff */
.L_x_473:
[----:B------:R-:W-:Y:S05]  /*d7a0*/  BSYNC B1 ;  /* 0x0000000000017941 */ /* 0x000fea0003800000 */
.L_x_472:
[----:B------:R-:W-:Y:S01]  /*d7b0*/  @!P5 IMAD R117, R117, R17, R2 ;  /* 0x000000117575d224 */ /* 0x000fe200078e0202 */
[----:B------:R-:W-:Y:S04]  /*d7c0*/  BSSY B1, `(.L_x_474) ;  /* 0x0000006000017945 */ /* 0x000fe80003800000 */
[----:B------:R0:W-:Y:S01]  /*d7d0*/  @!P5 STG.E.U8 desc[UR36][R6.64+0xb9], R117 ;  /* 0x0000b9750600d986 */ /* 0x0001e2000c101124 */
[----:B------:R-:W-:Y:S05]  /*d7e0*/  @P6 BRA `(.L_x_475) ;  /* 0x00000000000c6947 */ /* 0x000fea0003800000 */
[----:B------:R-:W0:Y:S02]  /*d7f0*/  LDG.E.U8 R16, desc[UR36][R154.64+0xb8] ;  /* 0x0000b8249a107981 */ /* 0x000e24000c1e1100 */
[----:B0-----:R-:W-:-:S05]  /*d800*/  PRMT R3, R16, 0x8880, RZ ;  /* 0x0000888010037816 */ /* 0x001fca00000000ff */
[----:B------:R-:W-:-:S07]  /*d810*/  IMAD R2, R3, R18, RZ ;  /* 0x0000001203027224 */ /* 0x000fce00078e02ff */
.L_x_475:
[----:B------:R-:W-:Y:S05]  /*d820*/  BSYNC B1 ;  /* 0x0000000000017941 */ /* 0x000fea0003800000 */
.L_x_474:
[----:B0-----:R-:W-:Y:S01]  /*d830*/  @!P6 IMAD R3, R118, R17, R2 ;  /* 0x000000117603e224 */ /* 0x001fe200078e0202 */
[----:B------:R-:W-:Y:S04]  /*d840*/  BSSY B1, `(.L_x_476) ;  /* 0x0000006000017945 */ /* 0x000fe80003800000 */
[----:B------:R0:W-:Y:S01]  /*d850*/  @!P6 STG.E.U8 desc[UR36][R8.64+0xb8], R3 ;  /* 0x0000b8030800e986 */ /* 0x0001e2000c101124 */
[----:B------:R-:W-:Y:S05]  /*d860*/  @P1 BRA `(.L_x_477) ;  /* 0x00000000000c1947 */ /* 0x000fea0003800000 */
[----:B------:R-:W0:Y:S02]  /*d870*/  LDG.E.U8 R16, desc[UR36][R154.64+0xb9] ;  /* 0x0000b9249a107981 */ /* 0x000e24000c1e1100 */
[----:B0-----:R-:W-:-:S05]  /*d880*/  PRMT R3, R16, 0x8880, RZ ;  /* 0x0000888010037816 */ /* 0x001fca00000000ff */
[----:B------:R-:W-:-:S07]  /*d890*/  IMAD R2, R3, R18, RZ ;  /* 0x0000001203027224 */ /* 0x000fce00078e02ff */
.L_x_477:
[----:B------:R-:W-:Y:S05]  /*d8a0*/  BSYNC B1 ;  /* 0x0000000000017941 */ /* 0x000fea0003800000 */
.L_x_476:
        /* <DEDUP_REMOVED lines=12> */
.L_x_479:
[----:B------:R-:W-:Y:S05]  /*d970*/  BSYNC B1 ;  /* 0x0000000000017941 */ /* 0x000fea0003800000 */
.L_x_478:
[----:B0-----:R-:W-:Y:S01]  /*d980*/  @!P4 IMAD R3, R120, R17, R2 ;  /* 0x000000117803c224 */ /* 0x001fe200078e0202 */
[----:B------:R-:W-:Y:S04]  /*d990*/  BSSY B1, `(.L_x_480) ;  /* 0x0000006000017945 */ /* 0x000fe80003800000 */
[----:B------:R0:W-:Y:S01]  /*d9a0*/  @!P4 STG.E.U8 desc[UR36][R6.64+0xc0], R3 ;  /* 0x0000c0030600c986 */ /* 0x0001e2000c101124 */
[----:B------:R-:W-:Y:S05]  /*d9b0*/  @P3 BRA `(.L_x_481) ;  /* 0x00000000000c3947 */ /* 0x000fea0003800000 */
[----:B------:R-:W0:Y:S02]  /*d9c0*/  LDG.E.U8 R16, desc[UR36][R14.64+0xc1] ;  /* 0x0000c1240e107981 */ /* 0x000e24000c1e1100 */
[----:B0-----:R-:W-:-:S05]  /*d9d0*/  PRMT R3, R16, 0x8880, RZ ;  /* 0x0000888010037816 */ /* 0x001fca00000000ff */
[----:B------:R-:W-:-:S07]  /*d9e0*/  IMAD R2, R3, R18, RZ ;  /* 0x0000001203027224 */ /* 0x000fce00078e02ff */
.L_x_481:
[----:B------:R-:W-:Y:S05]  /*d9f0*/  BSYNC B1 ;  /* 0x0000000000017941 */ /* 0x000fea0003800000 */
.L_x_480:
[----:B------:R-:W-:Y:S01]  /*da00*/  @!P3 IMAD R121, R121, R17, R2 ;  /* 0x000000117979b224 */ /* 0x000fe200078e0202 */
[----:B------:R-:W-:Y:S04]  /*da10*/  BSSY B1, `(.L_x_482) ;  /* 0x0000006000017945 */ /* 0x000fe80003800000 */
[----:B------:R0:W-:Y:S01]  /*da20*/  @!P3 STG.E.U8 desc[UR36][R6.64+0xc1], R121 ;  /* 0x0000c1790600b986 */ /* 0x0001e2000c101124 */
[----:B------:R-:W-:Y:S05]  /*da30*/  @P5 BRA `(.L_x_483) ;  /* 0x00000000000c5947 */ /* 0x000fea0003800000 */
[----:B------:R-:W0:Y:S02]  /*da40*/  LDG.E.U8 R16, desc[UR36][R154.64+0xc0] ;  /* 0x0000c0249a107981 */ /* 0x000e24000c1e1100 */
[----:B0-----:R-:W-:-:S05]  /*da50*/  PRMT R3, R16, 0x8880, RZ ;  /* 0x0000888010037816 */ /* 0x001fca00000000ff */
[----:B------:R-:W-:-:S07]  /*da60*/  IMAD R2, R3, R18, RZ ;  /* 0x0000001203027224 */ /* 0x000fce00078e02ff */
.L_x_483:
[----:B------:R-:W-:Y:S05]  /*da70*/  BSYNC B1 ;  /* 0x0000000000017941 */ /* 0x000fea0003800000 */
.L_x_482:
[----:B0-----:R-:W-:Y:S01]  /*da80*/  @!P5 IMAD R3, R122, R17, R2 ;  /* 0x000000117a03d224 */ /* 0x001fe200078e0202 */
[----:B------:R-:W-:Y:S04]  /*da90*/  BSSY B1, `(.L_x_484) ;  /* 0x0000006000017945 */ /* 0x000fe80003800000 */
[----:B------:R0:W-:Y:S01]  /*daa0*/  @!P5 STG.E.U8 desc[UR36][R8.64+0xc0], R3 ;  /* 0x0000c0030800d986 */ /* 0x0001e2000c101124 */
[----:B------:R-:W-:Y:S05]  /*dab0*/  @P6 BRA `(.L_x_485) ;  /* 0x00000000000c6947 */ /* 0x000fea0003800000 */
[----:B------:R-:W0:Y:S02]  /*dac0*/  LDG.E.U8 R16, desc[UR36][R154.64+0xc1] ;  /* 0x0000c1249a107981 */ /* 0x000e24000c1e1100 */
[----:B0-----:R-:W-:-:S05]  /*dad0*/  PRMT R3, R16, 0x8880, RZ ;  /* 0x0000888010037816 */ /* 0x001fca00000000ff */
[----:B------:R-:W-:-:S07]  /*dae0*/  IMAD R2, R3, R18, RZ ;  /* 0x0000001203027224 */ /* 0x000fce00078e02ff */
.L_x_485:
[----:B------:R-:W-:Y:S05]  /*daf0*/  BSYNC B1 ;  /* 0x0000000000017941 */ /* 0x000fea0003800000 */
.L_x_484:
[----:B------:R-:W-:Y:S01]  /*db00*/  @!P6 IMAD R123, R123, R17, R2 ;  /* 0x000000117b7be224 */ /* 0x000fe200078e0202 */
[----:B------:R-:W-:Y:S04]  /*db10*/  BSSY B1, `(.L_x_486) ;  /* 0x0000006000017945 */ /* 0x000fe80003800000 */
[----:B------:R0:W-:Y:S01]  /*db20*/  @!P6 STG.E.U8 desc[UR36][R8.64+0xc1], R123 ;  /* 0x0000c17b0800e986 */ /* 0x0001e2000c101124 */
[----:B------:R-:W-:Y:S05]  /*db30*/  @P1 BRA `(.L_x_487) ;  /* 0x00000000000c1947 */ /* 0x000fea0003800000 */
[----:B------:R-:W0:Y:S02]  /*db40*/  LDG.E.U8 R16, desc[UR36][R14.64+0xc8] ;  /* 0x0000c8240e107981 */ /* 0x000e24000c1e1100 */
[----:B0-----:R-:W-:-:S05]  /*db50*/  PRMT R3, R16, 0x8880, RZ ;  /* 0x0000888010037816 */ /* 0x001fca00000000ff */
[----:B------:R-:W-:-:S07]  /*db60*/  IMAD R2, R3, R18, RZ ;  /* 0x0000001203027224 */ /* 0x000fce00078e02ff */
.L_x_487:
[----:B------:R-:W-:Y:S05]  /*db70*/  BSYNC B1 ;  /* 0x0000000000017941 */ /* 0x000fea0003800000 */
.L_x_486:
        /* <DEDUP_REMOVED lines=12> */
.L_x_489:
[----:B------:R-:W-:Y:S05]  /*dc40*/  BSYNC B1 ;  /* 0x0000000000017941 */ /* 0x000fea0003800000 */
.L_x_488:
[----:B------:R-:W-:Y:S01]  /*dc50*/  @!P4 IMAD R125, R125, R17, R2 ;  /* 0x000000117d7dc224 */ /* 0x000fe200078e0202 */
[----:B------:R-:W-:Y:S04]  /*dc60*/  BSSY B1, `(.L_x_490) ;  /* 0x0000006000017945 */ /* 0x000fe80003800000 */
[----:B------:R0:W-:Y:S01]  /*dc70*/  @!P4 STG.E.U8 desc[UR36][R6.64+0xc9], R125 ;  /* 0x0000c97d0600c986 */ /* 0x0001e2000c101124 */
[----:B------:R-:W-:Y:S05]  /*dc80*/  @P3 BRA `(.L_x_491) ;  /* 0x00000000000c3947 */ /* 0x000fea0003800000 */
[----:B------:R-:W0:Y:S02]  /*dc90*/  LDG.E.U8 R16, desc[UR36][R154.64+0xc8] ;  /* 0x0000c8249a107981 */ /* 0x000e24000c1e1100 */
[----:B0-----:R-:W-:-:S05]  /*dca0*/  PRMT R3, R16, 0x8880, RZ ;  /* 0x0000888010037816 */ /* 0x001fca00000000ff */
[----:B------:R-:W-:-:S07]  /*dcb0*/  IMAD R2, R3, R18, RZ ;  /* 0x0000001203027224 */ /* 0x000fce00078e02ff */
.L_x_491:
[----:B------:R-:W-:Y:S05]  /*dcc0*/  BSYNC B1 ;  /* 0x0000000000017941 */ /* 0x000fea0003800000 */
.L_x_490:
[----:B0-----:R-:W-:Y:S01]  /*dcd0*/  @!P3 IMAD R3, R126, R17, R2 ;  /* 0x000000117e03b224 */ /* 0x001fe200078e0202 */
[----:B------:R-:W-:Y:S04]  /*dce0*/  BSSY B1, `(.L_x_492) ;  /* 0x0000006000017945 */ /* 0x000fe80003800000 */
[----:B------:R0:W-:Y:S01]  /*dcf0*/  @!P3 STG.E.U8 desc[UR36][R8.64+0xc8], R3 ;  /* 0x0000c8030800b986 */ /* 0x0001e2000c101124 */
[----:B------:R-:W-:Y:S05]  /*dd00*/  @P5 BRA `(.L_x_493) ;  /* 0x00000000000c5947 */ /* 0x000fea0003800000 */
[----:B------:R-:W0:Y:S02]  /*dd10*/  LDG.E.U8 R16, desc[UR36][R154.64+0xc9] ;  /* 0x0000c9249a107981 */ /* 0x000e24000c1e1100 */
[----:B0-----:R-:W-:-:S05]  /*dd20*/  PRMT R3, R16, 0x8880, RZ ;  /* 0x0000888010037816 */ /* 0x001fca00000000ff */
[----:B------:R-:W-:-:S07]  /*dd30*/  IMAD R2, R3, R18, RZ ;  /* 0x0000001203027224 */ /* 0x000fce00078e02ff */
.L_x_493:
[----:B------:R-:W-:Y:S05]  /*dd40*/  BSYNC B1 ;  /* 0x0000000000017941 */ /* 0x000fea0003800000 */
.L_x_492:
[----:B------:R-:W-:Y:S01]  /*dd50*/  @!P5 IMAD R127, R127, R17, R2 ;  /* 0x000000117f7fd224 */ /* 0x000fe200078e0202 */
[----:B------:R-:W-:Y:S04]  /*dd60*/  BSSY B1, `(.L_x_494) ;  /* 0x0000006000017945 */ /* 0x000fe80003800000 */
[----:B------:R0:W-:Y:S01]  /*dd70*/  @!P5 STG.E.U8 desc[UR36][R8.64+0xc9], R127 ;  /* 0x0000c97f0800d986 */ /* 0x0001e2000c101124 */
[----:B------:R-:W-:Y:S05]  /*dd80*/  @P6 BRA `(.L_x_495) ;  /* 0x00000000000c6947 */ /* 0x000fea0003800000 */
[----:B------:R-:W0:Y:S02]  /*dd90*/  LDG.E.U8 R16, desc[UR36][R14.64+0xd0] ;  /* 0x0000d0240e107981 */ /* 0x000e24000c1e1100 */
[----:B0-----:R-:W-:-:S05]  /*dda0*/  PRMT R3, R16, 0x8880, RZ ;  /* 0x0000888010037816 */ /* 0x001fca00000000ff */
[----:B------:R-:W-:-:S07]  /*ddb0*/  IMAD R2, R3, R18, RZ ;  /* 0x0000001203027224 */ /* 0x000fce00078e02ff */
.L_x_495:
[----:B------:R-:W-:Y:S05]  /*ddc0*/  BSYNC B1 ;  /* 0x0000000000017941 */ /* 0x000fea0003800000 */
.L_x_494:
[----:B0-----:R-:W-:Y:S01]  /*ddd0*/  @!P6 IMAD R3, R128, R17, R2 ;  /* 0x000000118003e224 */ /* 0x001fe200078e0202 */
[----:B------:R-:W-:Y:S04]  /*dde0*/  BSSY B1, `(.L_x_496) ;  /* 0x0000006000017945 */ /* 0x000fe80003800000 */
[----:B------:R0:W-:Y:S01]  /*ddf0*/  @!P6 STG.E.U8 desc[UR36][R6.64+0xd0], R3 ;  /* 0x0000d0030600e986 */ /* 0x0001e2000c101124 */
[----:B------:R-:W-:Y:S05]  /*de00*/  @P1 BRA `(.L_x_497) ;  /* 0x00000000000c1947 */ /* 0x000fea0003800000 */
[----:B------:R-:W0:Y:S02]  /*de10*/  LDG.E.U8 R16, desc[UR36][R14.64+0xd1] ;  /* 0x0000d1240e107981 */ /* 0x000e24000c1e1100 */
[----:B0-----:R-:W-:-:S05]  /*de20*/  PRMT R3, R16, 0x8880, RZ ;  /* 0x0000888010037816 */ /* 0x001fca00000000ff */
[----:B------:R-:W-:-:S07]  /*de30*/  IMAD R2, R3, R18, RZ ;  /* 0x0000001203027224 */ /* 0x000fce00078e02ff */
.L_x_497:
[----:B------:R-:W-:Y:S05]  /*de40*/  BSYNC B1 ;  /* 0x0000000000017941 */ /* 0x000fea0003800000 */
.L_x_496:
        /* <DEDUP_REMOVED lines=12> */
.L_x_499:
[----:B------:R-:W-:Y:S05]  /*df10*/  BSYNC B1 ;  /* 0x0000000000017941 */ /* 0x000fea0003800000 */
.L_x_498:
[----:B0-----:R-:W-:Y:S01]  /*df20*/  @!P4 IMAD R3, R130, R17, R2 ;  /* 0x000000118203c224 */ /* 0x001fe200078e0202 */
[----:B------:R-:W-:Y:S04]  /*df30*/  BSSY B1, `(.L_x_500) ;  /* 0x0000006000017945 */ /* 0x000fe80003800000 */
[----:B------:R0:W-:Y:S01]  /*df40*/  @!P4 STG.E.U8 desc[UR36][R8.64+0xd0], R3 ;  /* 0x0000d0030800c986 */ /* 0x0001e2000c101124 */
[----:B------:R-:W-:Y:S05]  /*df50*/  @P3 BRA `(.L_x_501) ;  /* 0x00000000000c3947 */ /* 0x000fea0003800000 */
[----:B------:R-:W0:Y:S02]  /*df60*/  LDG.E.U8 R16, desc[UR36][R154.64+0xd1] ;  /* 0x0000d1249a107981 */ /* 0x000e24000c1e1100 */
[----:B0-----:R-:W-:-:S05]  /*df70*/  PRMT R3, R16, 0x8880, RZ ;  /* 0x0000888010037816 */ /* 0x001fca00000000ff */
[----:B------:R-:W-:-:S07]  /*df80*/  IMAD R2, R3, R18, RZ ;  /* 0x0000001203027224 */ /* 0x000fce00078e02ff */
.L_x_501:
[----:B------:R-:W-:Y:S05]  /*df90*/  BSYNC B1 ;  /* 0x0000000000017941 */ /* 0x000fea0003800000 */
.L_x_500:
[----:B------:R-:W-:Y:S01]  /*dfa0*/  @!P3 IMAD R131, R131, R17, R2 ;  /* 0x000000118383b224 */ /* 0x000fe200078e0202 */
[----:B------:R-:W-:Y:S04]  /*dfb0*/  BSSY B1, `(.L_x_502) ;  /* 0x0000006000017945 */ /* 0x000fe80003800000 */
[----:B------:R0:W-:Y:S01]  /*dfc0*/  @!P3 STG.E.U8 desc[UR36][R8.64+0xd1], R131 ;  /* 0x0000d1830800b986 */ /* 0x0001e2000c101124 */
[----:B------:R-:W-:Y:S05]  /*dfd0*/  @P5 BRA `(.L_x_503) ;  /* 0x00000000000c5947 */ /* 0x000fea0003800000 */
[----:B------:R-:W0:Y:S02]  /*dfe0*/  LDG.E.U8 R16, desc[UR36][R14.64+0xd8] ;  /* 0x0000d8240e107981 */ /* 0x000e24000c1e1100 */
[----:B0-----:R-:W-:-:S05]  /*dff0*/  PRMT R3, R16, 0x8880, RZ ;  /* 0x0000888010037816 */ /* 0x001fca00000000ff */
[----:B------:R-:W-:-:S07]  /*e000*/  IMAD R2, R3, R18, RZ ;  /* 0x0000001203027224 */ /* 0x000fce00078e02ff */
.L_x_503:
[----:B------:R-:W-:Y:S05]  /*e010*/  BSYNC B1 ;  /* 0x0000000000017941 */ /* 0x000fea0003800000 */
.L_x_502:
[----:B0-----:R-:W-:Y:S01]  /*e020*/  @!P5 IMAD R3, R132, R17, R2 ;  /* 0x000000118403d224 */ /* 0x001fe200078e0202 */
[----:B------:R-:W-:Y:S04]  /*e030*/  BSSY B1, `(.L_x_504) ;  /* 0x0000006000017945 */ /* 0x000fe80003800000 */
[----:B------:R0:W-:Y:S01]  /*e040*/  @!P5 STG.E.U8 desc[UR36][R6.64+0xd8], R3 ;  /* 0x0000d8030600d986 */ /* 0x0001e2000c101124 */
[----:B------:R-:W-:Y:S05]  /*e050*/  @P6 BRA `(.L_x_505) ;  /* 0x00000000000c6947 */ /* 0x000fea0003800000 */
[----:B------:R-:W0:Y:S02]  /*e060*/  LDG.E.U8 R16, desc[UR36][R14.64+0xd9] ;  /* 0x0000d9240e107981 */ /* 0x000e24000c1e1100 */
[----:B0-----:R-:W-:-:S05]  /*e070*/  PRMT R3, R16, 0x8880, RZ ;  /* 0x0000888010037816 */ /* 0x001fca00000000ff */
[----:B------:R-:W-:-:S07]  /*e080*/  IMAD R2, R3, R18, RZ ;  /* 0x0000001203027224 */ /* 0x000fce00078e02ff */
.L_x_505:
[----:B------:R-:W-:Y:S05]  /*e090*/  BSYNC B1 ;  /* 0x0000000000017941 */ /* 0x000fea0003800000 */
.L_x_504:
[----:B------:R-:W-:Y:S01]  /*e0a0*/  @!P6 IMAD R133, R133, R17, R2 ;  /* 0x000000118585e224 */ /* 0x000fe200078e0202 */
[----:B------:R-:W-:Y:S04]  /*e0b0*/  BSSY B1, `(.L_x_506) ;  /* 0x0000006000017945 */ /* 0x000fe80003800000 */
[----:B------:R0:W-:Y:S01]  /*e0c0*/  @!P6 STG.E.U8 desc[UR36][R6.64+0xd9], R133 ;  /* 0x0000d9850600e986 */ /* 0x0001e2000c101124 */
[----:B------:R-:W-:Y:S05]  /*e0d0*/  @P1 BRA `(.L_x_507) ;  /* 0x00000000000c1947 */ /* 0x000fea0003800000 */
[----:B------:R-:W0:Y:S02]  /*e0e0*/  LDG.E.U8 R16, desc[UR36][R154.64+0xd8] ;  /* 0x0000d8249a107981 */ /* 0x000e24000c1e1100 */
[----:B0-----:R-:W-:-:S05]  /*e0f0*/  PRMT R3, R16, 0x8880, RZ ;  /* 0x0000888010037816 */ /* 0x001fca00000000ff */
[----:B------:R-:W-:-:S07]  /*e100*/  IMAD R2, R3, R18, RZ ;  /* 0x0000001203027224 */ /* 0x000fce00078e02ff */
.L_x_507:
[----:B------:R-:W-:Y:S05]  /*e110*/  BSYNC B1 ;  /* 0x0000000000017941 */ /* 0x000fea0003800000 */
.L_x_506:
        /* <DEDUP_REMOVED lines=12> */
.L_x_509:
[----:B------:R-:W-:Y:S05]  /*e1e0*/  BSYNC B1 ;  /* 0x0000000000017941 */ /* 0x000fea0003800000 */
.L_x_508:
[----:B------:R-:W-:Y:S01]  /*e1f0*/  @!P4 IMAD R135, R135, R17, R2 ;  /* 0x000000118787c224 */ /* 0x000fe200078e0202 */
[----:B------:R-:W-:Y:S04]  /*e200*/  BSSY B1, `(.L_x_510) ;  /* 0x0000006000017945 */ /* 0x000fe80003800000 */
[----:B------:R0:W-:Y:S01]  /*e210*/  @!P4 STG.E.U8 desc[UR36][R8.64+0xd9], R135 ;  /* 0x0000d9870800c986 */ /* 0x0001e2000c101124 */
[----:B------:R-:W-:Y:S05]  /*e220*/  @P3 BRA `(.L_x_511) ;  /* 0x00000000000c3947 */ /* 0x000fea0003800000 */
[----:B------:R-:W0:Y:S02]  /*e230*/  LDG.E.U8 R16, desc[UR36][R14.64+0xe0] ;  /* 0x0000e0240e107981 */ /* 0x000e24000c1e1100 */
[----:B0-----:R-:W-:-:S05]  /*e240*/  PRMT R3, R16, 0x8880, RZ ;  /* 0x0000888010037816 */ /* 0x001fca00000000ff */
[----:B------:R-:W-:-:S07]  /*e250*/  IMAD R2, R3, R18, RZ ;  /* 0x0000001203027224 */ /* 0x000fce00078e02ff */
.L_x_511:
[----:B------:R-:W-:Y:S05]  /*e260*/  BSYNC B1 ;  /* 0x0000000000017941 */ /* 0x000fea0003800000 */
.L_x_510:
[----:B0-----:R-:W-:Y:S01]  /*e270*/  @!P3 IMAD R3, R136, R17, R2 ;  /* 0x000000118803b224 */ /* 0x001fe200078e0202 */
[----:B------:R-:W-:Y:S04]  /*e280*/  BSSY B1, `(.L_x_512) ;  /* 0x0000006000017945 */ /* 0x000fe80003800000 */
[----:B------:R0:W-:Y:S01]  /*e290*/  @!P3 STG.E.U8 desc[UR36][R6.64+0xe0], R3 ;  /* 0x0000e0030600b986 */ /* 0x0001e2000c101124 */
[----:B------:R-:W-:Y:S05]  /*e2a0*/  @P5 BRA `(.L_x_513) ;  /* 0x00000000000c5947 */ /* 0x000fea0003800000 */
[----:B------:R-:W0:Y:S02]  /*e2b0*/  LDG.E.U8 R16, desc[UR36][R14.64+0xe1] ;  /* 0x0000e1240e107981 */ /* 0x000e24000c1e1100 */
[----:B0-----:R-:W-:-:S05]  /*e2c0*/  PRMT R3, R16, 0x8880, RZ ;  /* 0x0000888010037816 */ /* 0x001fca00000000ff */
[----:B------:R-:W-:-:S07]  /*e2d0*/  IMAD R2, R3, R18, RZ ;  /* 0x0000001203027224 */ /* 0x000fce00078e02ff */
.L_x_513:
[----:B------:R-:W-:Y:S05]  /*e2e0*/  BSYNC B1 ;  /* 0x0000000000017941 */ /* 0x000fea0003800000 */
.L_x_512:
[----:B------:R-:W-:Y:S01]  /*e2f0*/  @!P5 IMAD R137, R137, R17, R2 ;  /* 0x000000118989d224 */ /* 0x000fe200078e0202 */
[----:B------:R-:W-:Y:S04]  /*e300*/  BSSY B1, `(.L_x_514) ;  /* 0x0000006000017945 */ /* 0x000fe80003800000 */
[----:B------:R0:W-:Y:S01]  /*e310*/  @!P5 STG.E.U8 desc[UR36][R6.64+0xe1], R137 ;  /* 0x0000e1890600d986 */ /* 0x0001e2000c101124 */
[----:B------:R-:W-:Y:S05]  /*e320*/  @P6 BRA `(.L_x_515) ;  /* 0x00000000000c6947 */ /* 0x000fea0003800000 */
[----:B------:R-:W0:Y:S02]  /*e330*/  LDG.E.U8 R16, desc[UR36][R154.64+0xe0] ;  /* 0x0000e0249a107981 */ /* 0x000e24000c1e1100 */
[----:B0-----:R-:W-:-:S05]  /*e340*/  PRMT R3, R16, 0x8880, RZ ;  /* 0x0000888010037816 */ /* 0x001fca00000000ff */
[----:B------:R-:W-:-:S07]  /*e350*/  IMAD R2, R3, R18, RZ ;  /* 0x0000001203027224 */ /* 0x000fce00078e02ff */
.L_x_515:
[----:B------:R-:W-:Y:S05]  /*e360*/  BSYNC B1 ;  /* 0x0000000000017941 */ /* 0x000fea0003800000 */
.L_x_514:
[----:B0-----:R-:W-:Y:S01]  /*e370*/  @!P6 IMAD R3, R138, R17, R2 ;  /* 0x000000118a03e224 */ /* 0x001fe200078e0202 */
[----:B------:R-:W-:Y:S04]  /*e380*/  BSSY B1, `(.L_x_516) ;  /* 0x0000006000017945 */ /* 0x000fe80003800000 */
[----:B------:R0:W-:Y:S01]  /*e390*/  @!P6 STG.E.U8 desc[UR36][R8.64+0xe0], R3 ;  /* 0x0000e0030800e986 */ /* 0x0001e2000c101124 */
[----:B------:R-:W-:Y:S05]  /*e3a0*/  @P1 BRA `(.L_x_517) ;  /* 0x00000000000c1947 */ /* 0x000fea0003800000 */
[----:B------:R-:W0:Y:S02]  /*e3b0*/  LDG.E.U8 R16, desc[UR36][R154.64+0xe1] ;  /* 0x0000e1249a107981 */ /* 0x000e24000c1e1100 */
[----:B0-----:R-:W-:-:S05]  /*e3c0*/  PRMT R3, R16, 0x8880, RZ ;  /* 0x0000888010037816 */ /* 0x001fca00000000ff */
[----:B------:R-:W-:-:S07]  /*e3d0*/  IMAD R2, R3, R18, RZ ;  /* 0x0000001203027224 */ /* 0x000fce00078e02ff */
.L_x_517:
[----:B------:R-:W-:Y:S05]  /*e3e0*/  BSYNC B1 ;  /* 0x0000000000017941 */ /* 0x000fea0003800000 */
.L_x_516:
        /* <DEDUP_REMOVED lines=12> */
.L_x_519:
[----:B------:R-:W-:Y:S05]  /*e4b0*/  BSYNC B1 ;  /* 0x0000000000017941 */ /* 0x000fea0003800000 */
.L_x_518:
[----:B0-----:R-:W-:Y:S01]  /*e4c0*/  @!P5 IMAD R3, R140, R17, R2 ;  /* 0x000000118c03d224 */ /* 0x001fe200078e0202 */
[----:B------:R-:W-:Y:S04]  /*e4d0*/  BSSY B1, `(.L_x_520) ;  /* 0x0000006000017945 */ /* 0x000fe80003800000 */
[----:B------:R0:W-:Y:S01]  /*e4e0*/  @!P5 STG.E.U8 desc[UR36][R6.64+0xe8], R3 ;  /* 0x0000e8030600d986 */ /* 0x0001e2000c101124 */
[----:B------:R-:W-:Y:S05]  /*e4f0*/  @P3 BRA `(.L_x_521) ;  /* 0x00000000000c3947 */ /* 0x000fea0003800000 */
[----:B------:R-:W0:Y:S02]  /*e500*/  LDG.E.U8 R16, desc[UR36][R14.64+0xe9] ;  /* 0x0000e9240e107981 */ /* 0x000e24000c1e1100 */
[----:B0-----:R-:W-:-:S05]  /*e510*/  PRMT R3, R16, 0x8880, RZ ;  /* 0x0000888010037816 */ /* 0x001fca00000000ff */
[----:B------:R-:W-:-:S07]  /*e520*/  IMAD R2, R3, R18, RZ ;  /* 0x0000001203027224 */ /* 0x000fce00078e02ff */
.L_x_521:
[----:B------:R-:W-:Y:S05]  /*e530*/  BSYNC B1 ;  /* 0x0000000000017941 */ /* 0x000fea0003800000 */
.L_x_520:
[----:B------:R-:W-:Y:S01]  /*e540*/  @!P3 IMAD R141, R141, R17, R2 ;  /* 0x000000118d8db224 */ /* 0x000fe200078e0202 */
[----:B------:R-:W-:Y:S04]  /*e550*/  BSSY B1, `(.L_x_522) ;  /* 0x0000006000017945 */ /* 0x000fe80003800000 */
[----:B------:R0:W-:Y:S01]  /*e560*/  @!P3 STG.E.U8 desc[UR36][R6.64+0xe9], R141 ;  /* 0x0000e98d0600b986 */ /* 0x0001e2000c101124 */
[----:B------:R-:W-:Y:S05]  /*e570*/  @P1 BRA `(.L_x_523) ;  /* 0x00000000000c1947 */ /* 0x000fea0003800000 */
[----:B------:R-:W0:Y:S02]  /*e580*/  LDG.E.U8 R16, desc[UR36][R154.64+0xe8] ;  /* 0x0000e8249a107981 */ /* 0x000e24000c1e1100 */
[----:B0-----:R-:W-:-:S05]  /*e590*/  PRMT R3, R16, 0x8880, RZ ;  /* 0x0000888010037816 */ /* 0x001fca00000000ff */
[----:B------:R-:W-:-:S07]  /*e5a0*/  IMAD R2, R3, R18, RZ ;  /* 0x0000001203027224 */ /* 0x000fce00078e02ff */
.L_x_523:
[----:B------:R-:W-:Y:S05]  /*e5b0*/  BSYNC B1 ;  /* 0x0000000000017941 */ /* 0x000fea0003800000 */
.L_x_522:
[----:B0-----:R-:W-:Y:S01]  /*e5c0*/  @!P1 IMAD R3, R142, R17, R2 ;  /* 0x000000118e039224 */ /* 0x001fe200078e0202 */
[----:B------:R-:W-:Y:S04]  /*e5d0*/  BSSY B1, `(.L_x_524) ;  /* 0x0000006000017945 */ /* 0x000fe80003800000 */
[----:B------:R0:W-:Y:S01]  /*e5e0*/  @!P1 STG.E.U8 desc[UR36][R8.64+0xe8], R3 ;  /* 0x0000e80308009986 */ /* 0x0001e2000c101124 */
[----:B------:R-:W-:Y:S05]  /*e5f0*/  @P6 BRA `(.L_x_525) ;  /* 0x00000000000c6947 */ /* 0x000fea0003800000 */
[----:B------:R-:W0:Y:S02]  /*e600*/  LDG.E.U8 R16, desc[UR36][R154.64+0xe9] ;  /* 0x0000e9249a107981 */ /* 0x000e24000c1e1100 */
[----:B0-----:R-:W-:-:S05]  /*e610*/  PRMT R3, R16, 0x8880, RZ ;  /* 0x0000888010037816 */ /* 0x001fca00000000ff */
[----:B------:R-:W-:-:S07]  /*e620*/  IMAD R2, R3, R18, RZ ;  /* 0x0000001203027224 */ /* 0x000fce00078e02ff */
.L_x_525:
[----:B------:R-:W-:Y:S05]  /*e630*/  BSYNC B1 ;  /* 0x0000000000017941 */ /* 0x000fea0003800000 */
.L_x_524:
[----:B------:R-:W-:Y:S01]  /*e640*/  @!P6 IMAD R143, R143, R17, R2 ;  /* 0x000000118f8fe224 */ /* 0x000fe200078e0202 */
[----:B------:R-:W-:Y:S04]  /*e650*/  BSSY B1, `(.L_x_526) ;  /* 0x0000006000017945 */ /* 0x000fe80003800000 */
[----:B------:R0:W-:Y:S01]  /*e660*/  @!P6 STG.E.U8 desc[UR36][R8.64+0xe9], R143 ;  /* 0x0000e98f0800e986 */ /* 0x0001e2000c101124 */
[----:B------:R-:W-:Y:S05]  /*e670*/  @P4 BRA `(.L_x_527) ;  /* 0x00000000000c4947 */ /* 0x000fea0003800000 */
[----:B------:R-:W0:Y:S02]  /*e680*/  LDG.E.U8 R16, desc[UR36][R14.64+0xf0] ;  /* 0x0000f0240e107981 */ /* 0x000e24000c1e1100 */
[----:B0-----:R-:W-:-:S05]  /*e690*/  PRMT R3, R16, 0x8880, RZ ;  /* 0x0000888010037816 */ /* 0x001fca00000000ff */
[----:B------:R-:W-:-:S07]  /*e6a0*/  IMAD R2, R3, R18, RZ ;  /* 0x0000001203027224 */ /* 0x000fce00078e02ff */
.L_x_527:
[----:B------:R-:W-:Y:S05]  /*e6b0*/  BSYNC B1 ;  /* 0x0000000000017941 */ /* 0x000fea0003800000 */
.L_x_526:
[----:B------:R-:W-:Y:S01]  /*e6c0*/  ISETP.LT.OR P3, PT, R0, 0xf2, !P2 ;  /* 0x000000f20000780c */ /* 0x000fe20005761670 */
[----:B0-----:R-:W-:Y:S01]  /*e6d0*/  @!P4 IMAD R3, R144, R17, R2 ;  /* 0x000000119003c224 */ /* 0x001fe200078e0202 */
[----:B------:R-:W-:Y:S01]  /*e6e0*/  BSSY B1, `(.L_x_528) ;  /* 0x000000b000017945 */ /* 0x000fe20003800000 */
[C---:B------:R-:W-:Y:S02]  /*e6f0*/  ISETP.LT.OR P1, PT, R0.reuse, 0xf1, !P0 ;  /* 0x000000f10000780c */ /* 0x040fe40004721670 */
[C---:B------:R-:W-:Y:S01]  /*e700*/  ISETP.LT.OR P5, PT, R0.reuse, 0xf2, !P0 ;  /* 0x000000f20000780c */ /* 0x040fe200047a1670 */
[----:B------:R0:W-:Y:S01]  /*e710*/  @!P4 STG.E.U8 desc[UR36][R6.64+0xf0], R3 ;  /* 0x0000f0030600c986 */ /* 0x0001e2000c101124 */
[C---:B------:R-:W-:Y:S02]  /*e720*/  ISETP.LT.OR P4, PT, R0.reuse, 0xf9, !P2 ;  /* 0x000000f90000780c */ /* 0x040fe40005781670 */
[C---:B------:R-:W-:Y:S02]  /*e730*/  ISETP.LT.OR P2, PT, R0.reuse, 0xfa, !P2 ;  /* 0x000000fa0000780c */ /* 0x040fe40005741670 */
[----:B------:R-:W-:-:S02]  /*e740*/  ISETP.LT.OR P6, PT, R0, 0xf9, !P0 ;  /* 0x000000f90000780c */ /* 0x000fc400047c1670 */
[----:B------:R-:W-:Y:S11]  /*e750*/  @P3 BRA `(.L_x_529) ;  /* 0x00000000000c3947 */ /* 0x000ff60003800000 */
[----:B------:R-:W0:Y:S02]  /*e760*/  LDG.E.U8 R16, desc[UR36][R14.64+0xf1] ;  /* 0x0000f1240e107981 */ /* 0x000e24000c1e1100 */
[----:B0-----:R-:W-:-:S05]  /*e770*/  PRMT R3, R16, 0x8880, RZ ;  /* 0x0000888010037816 */ /* 0x001fca00000000ff */
[----:B------:R-:W-:-:S07]  /*e780*/  IMAD R2, R3, R18, RZ ;  /* 0x0000001203027224 */ /* 0x000fce00078e02ff */
.L_x_529:
[----:B------:R-:W-:Y:S05]  /*e790*/  BSYNC B1 ;  /* 0x0000000000017941 */ /* 0x000fea0003800000 */
.L_x_528:
[----:B------:R-:W-:Y:S01]  /*e7a0*/  @!P3 IMAD R145, R145, R17, R2 ;  /* 0x000000119191b224 */ /* 0x000fe200078e0202 */
[----:B------:R-:W-:Y:S04]  /*e7b0*/  BSSY B1, `(.L_x_530) ;  /* 0x0000006000017945 */ /* 0x000fe80003800000 */
[----:B------:R0:W-:Y:S01]  /*e7c0*/  @!P3 STG.E.U8 desc[UR36][R6.64+0xf1], R145 ;  /* 0x0000f1910600b986 */ /* 0x0001e2000c101124 */
[----:B------:R-:W-:Y:S05]  /*e7d0*/  @P1 BRA `(.L_x_531) ;  /* 0x00000000000c1947 */ /* 0x000fea0003800000 */
[----:B------:R-:W0:Y:S02]  /*e7e0*/  LDG.E.U8 R16, desc[UR36][R154.64+0xf0] ;  /* 0x0000f0249a107981 */ /* 0x000e24000c1e1100 */
[----:B0-----:R-:W-:-:S05]  /*e7f0*/  PRMT R3, R16, 0x8880, RZ ;  /* 0x0000888010037816 */ /* 0x001fca00000000ff */
[----:B------:R-:W-:-:S07]  /*e800*/  IMAD R2, R3, R18, RZ ;  /* 0x0000001203027224 */ /* 0x000fce00078e02ff */
.L_x_531:
[----:B------:R-:W-:Y:S05]  /*e810*/  BSYNC B1 ;  /* 0x0000000000017941 */ /* 0x000fea0003800000 */
.L_x_530:
[----:B0-----:R-:W-:Y:S01]  /*e820*/  @!P1 IMAD R3, R146, R17, R2 ;  /* 0x0000001192039224 */ /* 0x001fe200078e0202 */
[----:B------:R-:W-:Y:S04]  /*e830*/  BSSY B1, `(.L_x_532) ;  /* 0x0000006000017945 */ /* 0x000fe80003800000 */
[----:B------:R0:W-:Y:S01]  /*e840*/  @!P1 STG.E.U8 desc[UR36][R8.64+0xf0], R3 ;  /* 0x0000f00308009986 */ /* 0x0001e2000c101124 */
[----:B------:R-:W-:Y:S05]  /*e850*/  @P5 BRA `(.L_x_533) ;  /* 0x00000000000c5947 */ /* 0x000fea0003800000 */
[----:B------:R-:W0:Y:S02]  /*e860*/  LDG.E.U8 R16, desc[UR36][R154.64+0xf1] ;  /* 0x0000f1249a107981 */ /* 0x000e24000c1e1100 */
[----:B0-----:R-:W-:-:S05]  /*e870*/  PRMT R3, R16, 0x8880, RZ ;  /* 0x0000888010037816 */ /* 0x001fca00000000ff */
[----:B------:R-:W-:-:S07]  /*e880*/  IMAD R2, R3, R18, RZ ;  /* 0x0000001203027224 */ /* 0x000fce00078e02ff */
.L_x_533:
[----:B------:R-:W-:Y:S05]  /*e890*/  BSYNC B1 ;  /* 0x0000000000017941 */ /* 0x000fea0003800000 */
.L_x_532:
[----:B------:R-:W-:Y:S01]  /*e8a0*/  @!P5 IMAD R147, R147, R17, R2 ;  /* 0x000000119393d224 */ /* 0x000fe200078e0202 */
[----:B------:R-:W-:Y:S04]  /*e8b0*/  BSSY B1, `(.L_x_534) ;  /* 0x0000006000017945 */ /* 0x000fe80003800000 */
[----:B------:R0:W-:Y:S01]  /*e8c0*/  @!P5 STG.E.U8 desc[UR36][R8.64+0xf1], R147 ;  /* 0x0000f1930800d986 */ /* 0x0001e2000c101124 */
[----:B------:R-:W-:Y:S05]  /*e8d0*/  @P4 BRA `(.L_x_535) ;  /* 0x00000000000c4947 */ /* 0x000fea0003800000 */
[----:B------:R-:W0:Y:S02]  /*e8e0*/  LDG.E.U8 R16, desc[UR36][R14.64+0xf8] ;  /* 0x0000f8240e107981 */ /* 0x000e24000c1e1100 */
[----:B0-----:R-:W-:-:S05]  /*e8f0*/  PRMT R3, R16, 0x8880, RZ ;  /* 0x0000888010037816 */ /* 0x001fca00000000ff */
[----:B------:R-:W-:-:S07]  /*e900*/  IMAD R2, R3, R18, RZ ;  /* 0x0000001203027224 */ /* 0x000fce00078e02ff */
.L_x_535:
[----:B------:R-:W-:Y:S05]  /*e910*/  BSYNC B1 ;  /* 0x0000000000017941 */ /* 0x000fea0003800000 */
.L_x_534:
[----:B0-----:R-:W-:Y:S01]  /*e920*/  @!P4 IMAD R3, R148, R17, R2 ;  /* 0x000000119403c224 */ /* 0x001fe200078e0202 */
[----:B------:R-:W-:Y:S04]  /*e930*/  BSSY B1, `(.L_x_536) ;  /* 0x0000006000017945 */ /* 0x000fe80003800000 */
[----:B------:R0:W-:Y:S01]  /*e940*/  @!P4 STG.E.U8 desc[UR36][R6.64+0xf8], R3 ;  /* 0x0000f8030600c986 */ /* 0x0001e2000c101124 */
[----:B------:R-:W-:Y:S05]  /*e950*/  @P2 BRA `(.L_x_537) ;  /* 0x00000000000c2947 */ /* 0x000fea0003800000 */
[----:B------:R-:W0:Y:S02]  /*e960*/  LDG.E.U8 R16, desc[UR36][R14.64+0xf9] ;  /* 0x0000f9240e107981 */ /* 0x000e24000c1e1100 */
[----:B0-----:R-:W-:-:S05]  /*e970*/  PRMT R3, R16, 0x8880, RZ ;  /* 0x0000888010037816 */ /* 0x001fca00000000ff */
[----:B------:R-:W-:-:S07]  /*e980*/  IMAD R2, R3, R18, RZ ;  /* 0x0000001203027224 */ /* 0x000fce00078e02ff */
.L_x_537:
[----:B------:R-:W-:Y:S05]  /*e990*/  BSYNC B1 ;  /* 0x0000000000017941 */ /* 0x000fea0003800000 */
.L_x_536:
[----:B------:R-:W-:Y:S01]  /*e9a0*/  @!P2 IMAD R149, R149, R17, R2 ;  /* 0x000000119595a224 */ /* 0x000fe200078e0202 */
[----:B------:R-:W-:Y:S04]  /*e9b0*/  BSSY B1, `(.L_x_538) ;  /* 0x0000006000017945 */ /* 0x000fe80003800000 */
[----:B------:R0:W-:Y:S01]  /*e9c0*/  @!P2 STG.E.U8 desc[UR36][R6.64+0xf9], R149 ;  /* 0x0000f9950600a986 */ /* 0x0001e2000c101124 */
[----:B------:R-:W-:Y:S05]  /*e9d0*/  @P6 BRA `(.L_x_539) ;  /* 0x00000000000c6947 */ /* 0x000fea0003800000 */
[----:B------:R-:W0:Y:S02]  /*e9e0*/  LDG.E.U8 R16, desc[UR36][R154.64+0xf8] ;  /* 0x0000f8249a107981 */ /* 0x000e24000c1e1100 */
[----:B0-----:R-:W-:-:S05]  /*e9f0*/  PRMT R3, R16, 0x8880, RZ ;  /* 0x0000888010037816 */ /* 0x001fca00000000ff */
[----:B------:R-:W-:-:S07]  /*ea00*/  IMAD R2, R3, R18, RZ ;  /* 0x0000001203027224 */ /* 0x000fce00078e02ff */
.L_x_539:
[----:B------:R-:W-:Y:S05]  /*ea10*/  BSYNC B1 ;  /* 0x0000000000017941 */ /* 0x000fea0003800000 */
.L_x_538:
[----:B0-----:R-:W-:Y:S01]  /*ea20*/  @!P6 IMAD R3, R150, R17, R2 ;  /* 0x000000119603e224 */ /* 0x001fe200078e0202 */
[----:B------:R-:W-:Y:S01]  /*ea30*/  ISETP.LT.OR P0, PT, R0, 0xfa, !P0 ;  /* 0x000000fa0000780c */ /* 0x000fe20004701670 */
[----:B------:R-:W-:Y:S03]  /*ea40*/  BSSY B1, `(.L_x_540) ;  /* 0x0000006000017945 */ /* 0x000fe60003800000 */
[----:B------:R0:W-:Y:S09]  /*ea50*/  @!P6 STG.E.U8 desc[UR36][R8.64+0xf8], R3 ;  /* 0x0000f8030800e986 */ /* 0x0001f2000c101124 */
[----:B------:R-:W-:Y:S05]  /*ea60*/  @P0 BRA `(.L_x_541) ;  /* 0x00000000000c0947 */ /* 0x000fea0003800000 */
[----:B------:R-:W0:Y:S02]  /*ea70*/  LDG.E.U8 R16, desc[UR36][R154.64+0xf9] ;  /* 0x0000f9249a107981 */ /* 0x000e24000c1e1100 */
[----:B0-----:R-:W-:-:S05]  /*ea80*/  PRMT R3, R16, 0x8880, RZ ;  /* 0x0000888010037816 */ /* 0x001fca00000000ff */
[----:B------:R-:W-:-:S07]  /*ea90*/  IMAD R2, R3, R18, RZ ;  /* 0x0000001203027224 */ /* 0x000fce00078e02ff */
.L_x_541:
[----:B------:R-:W-:Y:S05]  /*eaa0*/  BSYNC B1 ;  /* 0x0000000000017941 */ /* 0x000fea0003800000 */
.L_x_540:
[----:B------:R-:W-:Y:S01]  /*eab0*/  IMAD R151, R151, R17, R2 ;  /* 0x0000001197977224 */ /* 0x000fe200078e0202 */
[----:B------:R-:W-:Y:S06]  /*eac0*/  @P0 BRA `(.L_x_542) ;  /* 0x0000003800180947 */ /* 0x000fec0003800000 */
[----:B------:R0:W-:Y:S01]  /*ead0*/  STG.E.U8 desc[UR36][R8.64+0xf9], R151 ;  /* 0x0000f99708007986 */ /* 0x0001e2000c101124 */
[----:B------:R-:W-:Y:S05]  /*eae0*/  BRA `(.L_x_542) ;  /* 0x0000003800107947 */ /* 0x000fea0003800000 */
.L_x_29:
[----:B------:R-:W2:Y:S04]  /*eaf0*/  LDL.LU R2, [R1] ;  /* 0x0000000001027983 */ /* 0x000ea80000300800 */
[----:B------:R-:W3:Y:S04]  /*eb00*/  LDL.LU R3, [R1+0xc] ;  /* 0x00000c0001037983 */ /* 0x000ee80000300800 */
[----:B------:R-:W4:Y:S04]  /*eb10*/  LDL.LU R12, [R1+0x14] ;  /* 0x00001400010c7983 */ /* 0x000f280000300800 */
[----:B------:R-:W5:Y:S04]  /*eb20*/  LDL.LU R13, [R1+0x8c] ;  /* 0x00008c00010d7983 */ /* 0x000f680000300800 */
        /* <DEDUP_REMOVED lines=63> */
[----:B------:R-:W5:Y:S01]  /*ef20*/  LDL.LU R176, [R1+0x194] ;  /* 0x0001940001b07983 */ /* 0x000f620000300800 */
[----:B------:R-:W-:-:S03]  /*ef30*/  ISETP.GE.AND P0, PT, R19, 0x1, PT ;  /* 0x000000011300780c */ /* 0x000fc60003f06270 */
[----:B------:R-:W5:Y:S04]  /*ef40*/  LDL.LU R175, [R1+0x198] ;  /* 0x0001980001af7983 */ /* 0x000f680000300800 */
[----:B------:R-:W5:Y:S04]  /*ef50*/  LDL.LU R174, [R1+0x19c] ;  /* 0x00019c0001ae7983 */ /* 0x000f680000300800 */
[----:B------:R-:W5:Y:S04]  /*ef60*/  LDL.LU R173, [R1+0x1a0] ;  /* 0x0001a00001ad7983 */ /* 0x000f680000300800 */
[----:B------:R-:W5:Y:S01]  /*ef70*/  LDL.LU R172, [R1+0x1a4] ;  /* 0x0001a40001ac7983 */ /* 0x000f620000300800 */
[----:B------:R-:W-:-:S03]  /*ef80*/  ISETP.LT.OR P1, PT, R0, 0x1, !P0 ;  /* 0x000000010000780c */ /* 0x000fc60004721670 */
        /* <DEDUP_REMOVED lines=13> */
[----:B--2---:R-:W-:-:S03]  /*f060*/  @!P1 IMAD R2, R2, R17, RZ ;  /* 0x0000001102029224 */ /* 0x004fc600078e02ff */
        /* <DEDUP_REMOVED lines=9> */
[----:B------:R0:W-:Y:S04]  /*f100*/  @!P1 STG.E.U8 desc[UR36][R4.64], R2 ;  /* 0x0000000204009986 */ /* 0x0001e8000c101124 */
[----:B0-----:R-:W3:Y:S01]  /*f110*/  LDL.LU R2, [R1+0x4] ;  /* 0x0000040001027983 */ /* 0x001ee20000300800 */
[----:B------:R-:W-:-:S02]  /*f120*/  ISETP.LT.OR P1, PT, R0, 0x2, !P0 ;  /* 0x000000020000780c */ /* 0x000fc40004721670 */
[----:B------:R-:W-:-:S11]  /*f130*/  ISETP.GE.AND P2, PT, R19, 0x9, PT ;  /* 0x000000091300780c */ /* 0x000fd60003f46270 */
[----:B---3--:R-:W-:-:S05]  /*f140*/  @!P1 IMAD R2, R2, R17, RZ ;  /* 0x0000001102029224 */ /* 0x008fca00078e02ff */
[----:B------:R0:W-:Y:S04]  /*f150*/  @!P1 STG.E.U8 desc[UR36][R4.64+0x1], R2 ;  /* 0x0000010204009986 */ /* 0x0001e8000c101124 */
[----:B0-----:R-:W3:Y:S01]  /*f160*/  LDL.LU R2, [R1+0x8] ;  /* 0x0000080001027983 */ /* 0x001ee20000300800 */
[C---:B------:R-:W-:Y:S02]  /*f170*/  ISETP.LT.OR P1, PT, R0.reuse, 0x1, !P2 ;  /* 0x000000010000780c */ /* 0x040fe40005721670 */
[C---:B------:R-:W-:Y:S02]  /*f180*/  ISETP.LT.OR P3, PT, R0.reuse, 0x2, !P2 ;  /* 0x000000020000780c */ /* 0x040fe40005761670 */
[----:B------:R-:W-:-:S09]  /*f190*/  ISETP.LT.OR P4, PT, R0, 0x9, !P0 ;  /* 0x000000090000780c */ /* 0x000fd20004781670 */
[----:B---3--:R-:W-:-:S05]  /*f1a0*/  @!P1 IMAD R2, R2, R17, RZ ;  /* 0x0000001102029224 */ /* 0x008fca00078e02ff */
[----:B------:R0:W-:Y:S04]  /*f1b0*/  @!P1 STG.E.U8 desc[UR36][R10.64], R2 ;  /* 0x000000020a009986 */ /* 0x0001e8000c101124 */
[----:B0-----:R-:W3:Y:S01]  /*f1c0*/  LDL.LU R2, [R1+0x10] ;  /* 0x0000100001027983 */ /* 0x001ee20000300800 */
[----:B------:R-:W-:Y:S01]  /*f1d0*/  @!P3 IMAD R3, R3, R17, RZ ;  /* 0x000000110303b224 */ /* 0x000fe200078e02ff */
[C---:B------:R-:W-:Y:S02]  /*f1e0*/  ISETP.LT.OR P1, PT, R0.reuse, 0xa, !P0 ;  /* 0x0000000a0000780c */ /* 0x040fe40004721670 */
[C---:B------:R-:W-:Y:S02]  /*f1f0*/  ISETP.LT.OR P5, PT, R0.reuse, 0x9, !P2 ;  /* 0x000000090000780c */ /* 0x040fe400057a1670 */
[----:B------:R0:W-:Y:S01]  /*f200*/  @!P3 STG.E.U8 desc[UR36][R10.64+0x1], R3 ;  /* 0x000001030a00b986 */ /* 0x0001e2000c101124 */
[----:B------:R-:W-:-:S03]  /*f210*/  ISETP.LT.OR P6, PT, R0, 0xa, !P2 ;  /* 0x0000000a0000780c */ /* 0x000fc600057c1670 */
[----:B0-----:R-:W5:Y:S01]  /*f220*/  LDL.LU R3, [R1+0x18] ;  /* 0x0000180001037983 */ /* 0x001f620000300800 */
[----:B---3--:R-:W-:-:S05]  /*f230*/  @!P4 IMAD R2, R2, R17, RZ ;  /* 0x000000110202c224 */ /* 0x008fca00078e02ff */
[----:B------:R0:W-:Y:S04]  /*f240*/  @!P4 STG.E.U8 desc[UR36][R4.64+0x8], R2 ;  /* 0x000008020400c986 */ /* 0x0001e8000c101124 */
[----:B0-----:R-:W3:Y:S01]  /*f250*/  LDL.LU R2, [R1+0x1c] ;  /* 0x00001c0001027983 */ /* 0x001ee20000300800 */
[-C--:B----4-:R-:W-:Y:S02]  /*f260*/  @!P1 IMAD R12, R12, R17.reuse, RZ ;  /* 0x000000110c0c9224 */ /* 0x090fe400078e02ff */
[----:B-----5:R-:W-:-:S03]  /*f270*/  @!P5 IMAD R3, R3, R17, RZ ;  /* 0x000000110303d224 */ /* 0x020fc600078e02ff */
[----:B------:R0:W-:Y:S04]  /*f280*/  @!P1 STG.E.U8 desc[UR36][R4.64+0x9], R12 ;  /* 0x0000090c04009986 */ /* 0x0001e8000c101124 */
[----:B------:R1:W-:Y:S04]  /*f290*/  @!P5 STG.E.U8 desc[UR36][R10.64+0x8], R3 ;  /* 0x000008030a00d986 */ /* 0x0003e8000c101124 */
[----:B0-----:R-:W4:Y:S04]  /*f2a0*/  LDL.LU R12, [R1+0x28] ;  /* 0x00002800010c7983 */ /* 0x001f280000300800 */
[----:B-1----:R-:W5:Y:S01]  /*f2b0*/  LDL.LU R3, [R1+0x20] ;  /* 0x0000200001037983 */ /* 0x002f620000300800 */
[----:B---3--:R-:W-:-:S05]  /*f2c0*/  @!P6 IMAD R2, R2, R17, RZ ;  /* 0x000000110202e224 */ /* 0x008fca00078e02ff */
[----:B------:R0:W-:Y:S04]  /*f2d0*/  @!P6 STG.E.U8 desc[UR36][R10.64+0x9], R2 ;  /* 0x000009020a00e986 */ /* 0x0001e8000c101124 */
[----:B0-----:R-:W3:Y:S01]  /*f2e0*/  LDL.LU R2, [R1+0x24] ;  /* 0x0000240001027983 */ /* 0x001ee20000300800 */
[C---:B------:R-:W-:Y:S02]  /*f2f0*/  ISETP.LT.OR P3, PT, R0.reuse, 0x11, !P0 ;  /* 0x000000110000780c */ /* 0x040fe40004761670 */
[----:B------:R-:W-:-:S11]  /*f300*/  ISETP.LT.OR P4, PT, R0, 0x12, !P0 ;  /* 0x000000120000780c */ /* 0x000fd60004781670 */
[----:B-----5:R-:W-:-:S05]  /*f310*/  @!P3 IMAD R3, R3, R17, RZ ;  /* 0x000000110303b224 */ /* 0x020fca00078e02ff */
[----:B------:R0:W-:Y:S04]  /*f320*/  @!P3 STG.E.U8 desc[UR36][R4.64+0x10], R3 ;  /* 0x000010030400b986 */ /* 0x0001e8000c101124 */
[----:B0-----:R-:W5:Y:S01]  /*f330*/  LDL.LU R3, [R1+0x2c] ;  /* 0x00002c0001037983 */ /* 0x001f620000300800 */
[----:B---3--:R-:W-:-:S05]  /*f340*/  @!P4 IMAD R2, R2, R17, RZ ;  /* 0x000000110202c224 */ /* 0x008fca00078e02ff */
[----:B------:R0:W-:Y:S04]  /*f350*/  @!P4 STG.E.U8 desc[UR36][R4.64+0x11], R2 ;  /* 0x000011020400c986 */ /* 0x0001e8000c101124 */
[----:B0-----:R-:W3:Y:S01]  /*f360*/  LDL.LU R2, [R1+0x30] ;  /* 0x0000300001027983 */ /* 0x001ee20000300800 */
[C---:B------:R-:W-:Y:S02]  /*f370*/  ISETP.LT.OR P1, PT, R0.reuse, 0x11, !P2 ;  /* 0x000000110000780c */ /* 0x040fe40005721670 */
[C---:B------:R-:W-:Y:S02]  /*f380*/  ISETP.LT.OR P5, PT, R0.reuse, 0x12, !P2 ;  /* 0x000000120000780c */ /* 0x040fe400057a1670 */
[----:B------:R-:W-:-:S09]  /*f390*/  ISETP.LT.OR P6, PT, R0, 0x19, !P0 ;  /* 0x000000190000780c */ /* 0x000fd200047c1670 */
        /* <DEDUP_REMOVED lines=38> */
[----:B------:R-:W-:-:S13]  /*f600*/  ISETP.LT.OR P6, PT, R0, 0x2a, !P0 ;  /* 0x0000002a0000780c */ /* 0x000fda00047c1670 */
[----:B-----5:R-:W-:-:S05]  /*f610*/  @!P6 IMAD R3, R3, R17, RZ ;  /* 0x000000110303e224 */ /* 0x020fca00078e02ff */
[----:B------:R-:W-:Y:S01]  /*f620*/  @!P6 STG.E.U8 desc[UR36][R4.64+0x29], R3 ;  /* 0x000029030400e986 */ /* 0x000fe2000c101124 */
[----:B---3--:R-:W-:-:S05]  /*f630*/  @!P5 IMAD R2, R2, R17, RZ ;  /* 0x000000110202d224 */ /* 0x008fca00078e02ff */
[----:B------:R0:W-:Y:S04]  /*f640*/  @!P5 STG.E.U8 desc[UR36][R4.64+0x28], R2 ;  /* 0x000028020400d986 */ /* 0x0001e8000c101124 */
[----:B0-----:R-:W3:Y:S04]  /*f650*/  LDL.LU R2, [R1+0x58] ;  /* 0x0000580001027983 */ /* 0x001ee80000300800 */
[----:B------:R-:W5:Y:S01]  /*f660*/  LDL.LU R3, [R1+0x5c] ;  /* 0x00005c0001037983 */ /* 0x000f620000300800 */
[C---:B------:R-:W-:Y:S02]  /*f670*/  ISETP.LT.OR P1, PT, R0.reuse, 0x29, !P2 ;  /* 0x000000290000780c */ /* 0x040fe40005721670 */
[----:B------:R-:W-:-:S11]  /*f680*/  ISETP.LT.OR P3, PT, R0, 0x2a, !P2 ;  /* 0x0000002a0000780c */ /* 0x000fd60005761670 */
[----:B---3--:R-:W-:-:S05]  /*f690*/  @!P1 IMAD R2, R2, R17, RZ ;  /* 0x0000001102029224 */ /* 0x008fca00078e02ff */
[----:B------:R0:W-:Y:S04]  /*f6a0*/  @!P1 STG.E.U8 desc[UR36][R10.64+0x28], R2 ;  /* 0x000028020a009986 */ /* 0x0001e8000c101124 */
[----:B0-----:R-:W3:Y:S01]  /*f6b0*/  LDL.LU R2, [R1+0x60] ;  /* 0x0000600001027983 */ /* 0x001ee20000300800 */
[----:B-----5:R-:W-:-:S05]  /*f6c0*/  @!P3 IMAD R3, R3, R17, RZ ;  /* 0x000000110303b224 */ /* 0x020fca00078e02ff */
[----:B------:R0:W-:Y:S04]  /*f6d0*/  @!P3 STG.E.U8 desc[UR36][R10.64+0x29], R3 ;  /* 0x000029030a00b986 */ /* 0x0001e8000c101124 */
[----:B0-----:R-:W5:Y:S01]  /*f6e0*/  LDL.LU R3, [R1+0x68] ;  /* 0x0000680001037983 */ /* 0x001f620000300800 */
[C---:B------:R-:W-:Y:S02]  /*f6f0*/  ISETP.LT.OR P4, PT, R0.reuse, 0x31, !P0 ;  /* 0x000000310000780c */ /* 0x040fe40004781670 */
[C---:B------:R-:W-:Y:S02]  /*f700*/  ISETP.LT.OR P5, PT, R0.reuse, 0x32, !P0 ;  /* 0x000000320000780c */ /* 0x040fe400047a1670 */
[----:B------:R-:W-:-:S11]  /*f710*/  ISETP.LT.OR P6, PT, R0, 0x31, !P2 ;  /* 0x000000310000780c */ /* 0x000fd600057c1670 */
[----:B----4-:R-:W-:-:S05]  /*f720*/  @!P5 IMAD R12, R12, R17, RZ ;  /* 0x000000110c0cd224 */ /* 0x010fca00078e02ff */
[----:B------:R-:W-:Y:S01]  /*f730*/  @!P5 STG.E.U8 desc[UR36][R4.64+0x31], R12 ;  /* 0x0000310c0400d986 */ /* 0x000fe2000c101124 */
[----:B---3--:R-:W-:-:S05]  /*f740*/  @!P4 IMAD R2, R2, R17, RZ ;  /* 0x000000110202c224 */ /* 0x008fca00078e02ff */
[----:B------:R0:W-:Y:S04]  /*f750*/  @!P4 STG.E.U8 desc[UR36][R4.64+0x30], R2 ;  /* 0x000030020400c986 */ /* 0x0001e8000c101124 */
[----:B0-----:R-:W3:Y:S01]  /*f760*/  LDL.LU R2, [R1+0x6c] ;  /* 0x00006c0001027983 */ /* 0x001ee20000300800 */
[----:B-----5:R-:W-:-:S03]  /*f770*/  @!P6 IMAD R3, R3, R17, RZ ;  /* 0x000000110303e224 */ /* 0x020fc600078e02ff */
[----:B------:R-:W4:Y:S04]  /*f780*/  LDL.LU R12, [R1+0x78] ;  /* 0x00007800010c7983 */ /* 0x000f280000300800 */
[----:B------:R0:W-:Y:S04]  /*f790*/  @!P6 STG.E.U8 desc[UR36][R10.64+0x30], R3 ;  /* 0x000030030a00e986 */ /* 0x0001e8000c101124 */
[----:B0-----:R-:W5:Y:S01]  /*f7a0*/  LDL.LU R3, [R1+0x70] ;  /* 0x0000700001037983 */ /* 0x001f620000300800 */
        /* <DEDUP_REMOVED lines=11> */
[-C--:B----4-:R-:W-:Y:S02]  /*f860*/  @!P5 IMAD R12, R12, R17.reuse, RZ ;  /* 0x000000110c0cd224 */ /* 0x090fe400078e02ff */
[----:B---3--:R-:W-:-:S05]  /*f870*/  @!P4 IMAD R2, R2, R17, RZ ;  /* 0x000000110202c224 */ /* 0x008fca00078e02ff */
[----:B------:R0:W-:Y:S04]  /*f880*/  @!P4 STG.E.U8 desc[UR36][R4.64+0x39], R2 ;  /* 0x000039020400c986 */ /* 0x0001e8000c101124 */
[----:B0-----:R-:W3:Y:S01]  /*f890*/  LDL.LU R2, [R1+0x80] ;  /* 0x0000800001027983 */ /* 0x001ee20000300800 */
[----:B-----5:R-:W-:-:S03]  /*f8a0*/  @!P6 IMAD R3, R3, R17, RZ ;  /* 0x000000110303e224 */ /* 0x020fc600078e02ff */
[----:B------:R0:W-:Y:S04]  /*f8b0*/  @!P5 STG.E.U8 desc[UR36][R10.64+0x38], R12 ;  /* 0x0000380c0a00d986 */ /* 0x0001e8000c101124 */
[----:B------:R1:W-:Y:S04]  /*f8c0*/  @!P6 STG.E.U8 desc[UR36][R10.64+0x39], R3 ;  /* 0x000039030a00e986 */ /* 0x0003e8000c101124 */
[----:B0-----:R-:W4:Y:S04]  /*f8d0*/  LDL.LU R12, [R1+0xa0] ;  /* 0x0000a000010c7983 */ /* 0x001f280000300800 */
[----:B-1----:R-:W5:Y:S01]  /*f8e0*/  LDL.LU R3, [R1+0x84] ;  /* 0x0000840001037983 */ /* 0x002f620000300800 */
[----:B------:R-:W-:-:S02]  /*f8f0*/  ISETP.LT.OR P1, PT, R0, 0x41, !P0 ;  /* 0x000000410000780c */ /* 0x000fc40004721670 */
        /* <DEDUP_REMOVED lines=9> */
[C---:B------:R-:W-:Y:S02]  /*f990*/  ISETP.LT.OR P6, PT, R0.reuse, 0x49, !P0 ;  /* 0x000000490000780c */ /* 0x040fe400047c1670 */
[----:B------:R-:W-:-:S02]  /*f9a0*/  ISETP.LT.OR P1, PT, R0, 0x4a, !P0 ;  /* 0x0000004a0000780c */ /* 0x000fc40004721670 */
[----:B------:R-:W-:-:S07]  /*f9b0*/  ISETP.LT.OR P3, PT, R0, 0x49, !P2 ;  /* 0x000000490000780c */ /* 0x000fce0005761670 */
[-C--:B------:R-:W-:Y:S02]  /*f9c0*/  @!P5 IMAD R13, R13, R17.reuse, RZ ;  /* 0x000000110d0dd224 */ /* 0x080fe400078e02ff */
[-C--:B------:R-:W-:Y:S02]  /*f9d0*/  @!P6 IMAD R15, R15, R17.reuse, RZ ;  /* 0x000000110f0fe224 */ /* 0x080fe400078e02ff */
[----:B------:R-:W-:Y:S01]  /*f9e0*/  @!P1 IMAD R21, R21, R17, RZ ;  /* 0x0000001115159224 */ /* 0x000fe200078e02ff */
[----:B------:R4:W-:Y:S01]  /*f9f0*/  @!P5 STG.E.U8 desc[UR36][R10.64+0x41], R13 ;  /* 0x0000410d0a00d986 */ /* 0x0009e2000c101124 */
[----:B------:R-:W-:-:S13]  /*fa00*/  ISETP.LT.OR P5, PT, R0, 0x51, !P0 ;  /* 0x000000510000780c */ /* 0x000fda00047a1670 */
[-C--:B----4-:R-:W-:Y:S02]  /*fa10*/  @!P5 IMAD R13, R12, R17.reuse, RZ ;  /* 0x000000110c0dd224 */ /* 0x090fe400078e02ff */
[----:B---3--:R-:W-:-:S05]  /*fa20*/  @!P4 IMAD R2, R2, R17, RZ ;  /* 0x000000110202c224 */ /* 0x008fca00078e02ff */
[----:B------:R-:W-:Y:S01]  /*fa30*/  @!P4 STG.E.U8 desc[UR36][R10.64+0x40], R2 ;  /* 0x000040020a00c986 */ /* 0x000fe2000c101124 */
[----:B------:R-:W-:-:S03]  /*fa40*/  ISETP.LT.OR P4, PT, R0, 0x4a, !P2 ;  /* 0x0000004a0000780c */ /* 0x000fc60005781670 */
[----:B------:R0:W-:Y:S01]  /*fa50*/  @!P6 STG.E.U8 desc[UR36][R4.64+0x48], R15 ;  /* 0x0000480f0400e986 */ /* 0x0001e2000c101124 */
[----:B------:R-:W-:-:S03]  /*fa60*/  ISETP.LT.OR P6, PT, R0, 0x52, !P0 ;  /* 0x000000520000780c */ /* 0x000fc600047c1670 */
[----:B------:R-:W-:Y:S01]  /*fa70*/  @!P1 STG.E.U8 desc[UR36][R4.64+0x49], R21 ;  /* 0x0000491504009986 */ /* 0x000fe2000c101124 */
[----:B------:R-:W-:-:S05]  /*fa80*/  ISETP.LT.OR P1, PT, R0, 0x51, !P2 ;  /* 0x000000510000780c */ /* 0x000fca0005721670 */
[-C--:B------:R-:W-:Y:S02]  /*fa90*/  @!P4 IMAD R23, R23, R17.reuse, RZ ;  /* 0x000000111717c224 */ /* 0x080fe400078e02ff */
[-C--:B-----5:R-:W-:Y:S02]  /*faa0*/  @!P3 IMAD R3, R3, R17.reuse, RZ ;  /* 0x000000110303b224 */ /* 0x0a0fe400078e02ff */
[-C--:B0-----:R-:W-:Y:S01]  /*fab0*/  @!P6 IMAD R15, R235, R17.reuse, RZ ;  /* 0x00000011eb0fe224 */ /* 0x081fe200078e02ff */
[----:B------:R-:W-:Y:S03]  /*fac0*/  @!P4 STG.E.U8 desc[UR36][R10.64+0x49], R23 ;  /* 0x000049170a00c986 */ /* 0x000fe6000c101124 */
[----:B------:R-:W-:Y:S01]  /*fad0*/  @!P1 IMAD R153, R153, R17, RZ ;  /* 0x0000001199999224 */ /* 0x000fe200078e02ff */
[----:B------:R0:W-:Y:S01]  /*fae0*/  @!P3 STG.E.U8 desc[UR36][R10.64+0x48], R3 ;  /* 0x000048030a00b986 */ /* 0x0001e2000c101124 */
[----:B------:R-:W-:-:S02]  /*faf0*/  ISETP.LT.OR P3, PT, R0, 0x52, !P2 ;  /* 0x000000520000780c */ /* 0x000fc40005761670 */
[C---:B------:R-:W-:Y:S01]  /*fb00*/  ISETP.LT.OR P4, PT, R0.reuse, 0x59, !P0 ;  /* 0x000000590000780c */ /* 0x040fe20004781670 */
[----:B------:R1:W-:Y:S01]  /*fb10*/  @!P5 STG.E.U8 desc[UR36][R4.64+0x50], R13 ;  /* 0x0000500d0400d986 */ /* 0x0003e2000c101124 */
[----:B------:R-:W-:-:S03]  /*fb20*/  ISETP.LT.OR P5, PT, R0, 0x5a, !P0 ;  /* 0x0000005a0000780c */ /* 0x000fc600047a1670 */
[----:B------:R3:W-:Y:S01]  /*fb30*/  @!P6 STG.E.U8 desc[UR36][R4.64+0x51], R15 ;  /* 0x0000510f0400e986 */ /* 0x0007e2000c101124 */
[----:B------:R-:W-:-:S03]  /*fb40*/  ISETP.LT.OR P6, PT, R0, 0x59, !P2 ;  /* 0x000000590000780c */ /* 0x000fc600057c1670 */
[----:B------:R-:W-:Y:S01]  /*fb50*/  @!P1 STG.E.U8 desc[UR36][R10.64+0x50], R153 ;  /* 0x000050990a009986 */ /* 0x000fe2000c101124 */
[----:B------:R-:W-:Y:S01]  /*fb60*/  ISETP.LT.OR P1, PT, R0, 0x5a, !P2 ;  /* 0x0000005a0000780c */ /* 0x000fe20005721670 */
[-C--:B0-----:R-:W-:Y:S02]  /*fb70*/  @!P3 IMAD R3, R234, R17.reuse, RZ ;  /* 0x00000011ea03b224 */ /* 0x081fe400078e02ff */
[-C--:B------:R-:W-:Y:S02]  /*fb80*/  @!P4 IMAD R21, R233, R17.reuse, RZ ;  /* 0x00000011e915c224 */ /* 0x080fe400078e02ff */
[-C--:B-1----:R-:W-:Y:S01]  /*fb90*/  @!P5 IMAD R13, R232, R17.reuse, RZ ;  /* 0x00000011e80dd224 */ /* 0x082fe200078e02ff */
[----:B------:R0:W-:Y:S03]  /*fba0*/  @!P3 STG.E.U8 desc[UR36][R10.64+0x51], R3 ;  /* 0x000051030a00b986 */ /* 0x0001e6000c101124 */
[----:B---3--:R-:W-:Y:S01]  /*fbb0*/  @!P6 IMAD R15, R231, R17, RZ ;  /* 0x00000011e70fe224 */ /* 0x008fe200078e02ff */
[----:B------:R1:W-:Y:S01]  /*fbc0*/  @!P4 STG.E.U8 desc[UR36][R4.64+0x58], R21 ;  /* 0x000058150400c986 */ /* 0x0003e2000c101124 */
[----:B------:R-:W-:-:S02]  /*fbd0*/  ISETP.LT.OR P3, PT, R0, 0x61, !P0 ;  /* 0x000000610000780c */ /* 0x000fc40004761670 */
[----:B------:R-:W-:Y:S01]  /*fbe0*/  @!P1 IMAD R23, R230, R17, RZ ;  /* 0x00000011e6179224 */ /* 0x000fe200078e02ff */
        /* <DEDUP_REMOVED lines=8> */
[-C--:B-1----:R-:W-:Y:S02]  /*fc70*/  @!P4 IMAD R21, R228, R17.reuse, RZ ;  /* 0x00000011e415c224 */ /* 0x082fe400078e02ff */
[-C--:B---3--:R-:W-:Y:S01]  /*fc80*/  @!P5 IMAD R13, R227, R17.reuse, RZ ;  /* 0x00000011e30dd224 */ /* 0x088fe200078e02ff */
[----:B------:R0:W-:Y:S03]  /*fc90*/  @!P3 STG.E.U8 desc[UR36][R4.64+0x60], R3 ;  /* 0x000060030400b986 */ /* 0x0001e6000c101124 */
[----:B----4-:R-:W-:Y:S01]  /*fca0*/  @!P6 IMAD R15, R226, R17, RZ ;  /* 0x00000011e20fe224 */ /* 0x010fe200078e02ff */
        /* <DEDUP_REMOVED lines=134> */
[-C--:B----4-:R-:W-:Y:S01]  /*10510*/  @!P6 IMAD R15, R181, R17.reuse, RZ ;  /* 0x00000011b50fe224 */ /* 0x090fe200078e02ff */
[----:B------:R1:W-:Y:S03]  /*10520*/  @!P4 STG.E.U8 desc[UR36][R10.64+0xb8], R21 ;  /* 0x0000b8150a00c986 */ /* 0x0003e6000c101124 */
[----:B------:R-:W-:Y:S01]  /*10530*/  @!P1 IMAD R23, R180, R17, RZ ;  /* 0x00000011b4179224 */ /* 0x000fe200078e02ff */
[C---:B------:R-:W-:Y:S01]  /*10540*/  ISETP.LT.OR P3, PT, R0.reuse, 0xc1, !P2 ;  /* 0x000000c10000780c */ /* 0x040fe20005761670 */
[----:B------:R3:W-:Y:S01]  /*10550*/  @!P5 STG.E.U8 desc[UR36][R10.64+0xb9], R13 ;  /* 0x0000b90d0a00d986 */ /* 0x0007e2000c101124 */
[----:B------:R-:W-:-:S02]  /*10560*/  ISETP.LT.OR P4, PT, R0, 0xc2, !P2 ;  /* 0x000000c20000780c */ /* 0x000fc40005781670 */
[C---:B------:R-:W-:Y:S01]  /*10570*/  ISETP.LT.OR P5, PT, R0.reuse, 0xc9, !P0 ;  /* 0x000000c90000780c */ /* 0x040fe200047a1670 */
[----:B------:R4:W-:Y:S01]  /*10580*/  @!P6 STG.E.U8 desc[UR36][R4.64+0xc0], R15 ;  /* 0x0000c00f0400e986 */ /* 0x0009e2000c101124 */
[----:B------:R-:W-:-:S03]  /*10590*/  ISETP.LT.OR P6, PT, R0, 0xca, !P0 ;  /* 0x000000ca0000780c */ /* 0x000fc600047c1670 */
[----:B------:R-:W-:Y:S01]  /*105a0*/  @!P1 STG.E.U8 desc[UR36][R4.64+0xc1], R23 ;  /* 0x0000c11704009986 */ /* 0x000fe2000c101124 */
[----:B------:R-:W-:-:S03]  /*105b0*/  ISETP.LT.OR P1, PT, R0, 0xc9, !P2 ;  /* 0x000000c90000780c */ /* 0x000fc60005721670 */
[-C--:B0-----:R-:W-:Y:S02]  /*105c0*/  @!P3 IMAD R3, R179, R17.reuse, RZ ;  /* 0x00000011b303b224 */ /* 0x081fe400078e02ff */
[-C--:B-1----:R-:W-:Y:S02]  /*105d0*/  @!P4 IMAD R21, R178, R17.reuse, RZ ;  /* 0x00000011b215c224 */ /* 0x082fe400078e02ff */
[-C--:B---3--:R-:W-:Y:S02]  /*105e0*/  @!P5 IMAD R13, R177, R17.reuse, RZ ;  /* 0x00000011b10dd224 */ /* 0x088fe400078e02ff */
[-C--:B----4-:R-:W-:Y:S01]  /*105f0*/  @!P6 IMAD R15, R176, R17.reuse, RZ ;  /* 0x00000011b00fe224 */ /* 0x090fe200078e02ff */
[----:B------:R0:W-:Y:S03]  /*10600*/  @!P3 STG.E.U8 desc[UR36][R10.64+0xc0], R3 ;  /* 0x0000c0030a00b986 */ /* 0x0001e6000c101124 */
        /* <DEDUP_REMOVED lines=36> */
[----:B------:R4:W-:Y:S04]  /*10850*/  @!P6 STG.E.U8 desc[UR36][R10.64+0xd9], R15 ;  /* 0x0000d90f0a00e986 */ /* 0x0009e8000c101124 */
[----:B------:R-:W-:Y:S01]  /*10860*/  @!P1 STG.E.U8 desc[UR36][R4.64+0xe0], R153 ;  /* 0x0000e09904009986 */ /* 0x000fe2000c101124 */
[C---:B------:R-:W-:Y:S02]  /*10870*/  ISETP.LT.OR P1, PT, R0.reuse, 0xea, !P0 ;  /* 0x000000ea0000780c */ /* 0x040fe40004721670 */
[----:B------:R-:W-:Y:S01]  /*10880*/  ISETP.LT.OR P6, PT, R0, 0xe9, !P0 ;  /* 0x000000e90000780c */ /* 0x000fe200047c1670 */
[-C--:B0-----:R-:W-:Y:S02]  /*10890*/  @!P3 IMAD R3, R164, R17.reuse, RZ ;  /* 0x00000011a403b224 */ /* 0x081fe400078e02ff */
[----:B-1----:R-:W-:-:S02]  /*108a0*/  @!P4 IMAD R21, R163, R17, RZ ;  /* 0x00000011a315c224 */ /* 0x002fc400078e02ff */
[----:B---3--:R-:W-:Y:S01]  /*108b0*/  @!P5 IMAD R13, R162, R17, RZ ;  /* 0x00000011a20dd224 */ /* 0x008fe200078e02ff */
[----:B------:R0:W-:Y:S01]  /*108c0*/  @!P3 STG.E.U8 desc[UR36][R4.64+0xe1], R3 ;  /* 0x0000e1030400b986 */ /* 0x0001e2000c101124 */
[----:B------:R-:W-:-:S04]  /*108d0*/  ISETP.LT.OR P3, PT, R0, 0xe9, !P2 ;  /* 0x000000e90000780c */ /* 0x000fc80005761670 */
[-C--:B------:R-:W-:Y:S01]  /*108e0*/  @!P1 IMAD R23, R160, R17.reuse, RZ ;  /* 0x00000011a0179224 */ /* 0x080fe200078e02ff */
[----:B------:R2:W-:Y:S01]  /*108f0*/  @!P4 STG.E.U8 desc[UR36][R10.64+0xe0], R21 ;  /* 0x0000e0150a00c986 */ /* 0x0005e2000c101124 */
[----:B----4-:R-:W-:Y:S01]  /*10900*/  @!P6 IMAD R15, R161, R17, RZ ;  /* 0x00000011a10fe224 */ /* 0x010fe200078e02ff */
[C---:B------:R-:W-:Y:S02]  /*10910*/  ISETP.LT.OR P4, PT, R0.reuse, 0xea, !P2 ;  /* 0x000000ea0000780c */ /* 0x040fe40005781670 */
[----:B------:R1:W-:Y:S01]  /*10920*/  @!P5 STG.E.U8 desc[UR36][R10.64+0xe1], R13 ;  /* 0x0000e10d0a00d986 */ /* 0x0003e2000c101124 */
[----:B------:R-:W-:-:S03]  /*10930*/  ISETP.LT.OR P5, PT, R0, 0xf1, !P0 ;  /* 0x000000f10000780c */ /* 0x000fc600047a1670 */
[----:B------:R-:W-:Y:S01]  /*10940*/  @!P1 STG.E.U8 desc[UR36][R4.64+0xe9], R23 ;  /* 0x0000e91704009986 */ /* 0x000fe2000c101124 */
[----:B------:R-:W-:-:S03]  /*10950*/  ISETP.LT.OR P1, PT, R0, 0xf2, !P0 ;  /* 0x000000f20000780c */ /* 0x000fc60004721670 */
[----:B------:R3:W-:Y:S01]  /*10960*/  @!P6 STG.E.U8 desc[UR36][R4.64+0xe8], R15 ;  /* 0x0000e80f0400e986 */ /* 0x0007e2000c101124 */
[----:B------:R-:W-:Y:S01]  /*10970*/  ISETP.LT.OR P6, PT, R0, 0xf1, !P2 ;  /* 0x000000f10000780c */ /* 0x000fe200057c1670 */
[-C--:B0-----:R-:W-:Y:S02]  /*10980*/  @!P3 IMAD R3, R159, R17.reuse, RZ ;  /* 0x000000119f03b224 */ /* 0x081fe400078e02ff */
[-C--:B--2---:R-:W-:Y:S02]  /*10990*/  @!P4 IMAD R21, R158, R17.reuse, RZ ;  /* 0x000000119e15c224 */ /* 0x084fe400078e02ff */
[-C--:B-1----:R-:W-:Y:S01]  /*109a0*/  @!P5 IMAD R13, R157, R17.reuse, RZ ;  /* 0x000000119d0dd224 */ /* 0x082fe200078e02ff */
[----:B------:R0:W-:Y:S01]  /*109b0*/  @!P3 STG.E.U8 desc[UR36][R10.64+0xe8], R3 ;  /* 0x0000e8030a00b986 */ /* 0x0001e2000c101124 */
[----:B------:R-:W-:Y:S02]  /*109c0*/  ISETP.LT.OR P3, PT, R0, 0xf2, !P2 ;  /* 0x000000f20000780c */ /* 0x000fe40005761670 */
[-C--:B---3--:R-:W-:Y:S01]  /*109d0*/  @!P1 IMAD R15, R156, R17.reuse, RZ ;  /* 0x000000119c0f9224 */ /* 0x088fe200078e02ff */
[----:B------:R1:W-:Y:S03]  /*109e0*/  @!P4 STG.E.U8 desc[UR36][R10.64+0xe9], R21 ;  /* 0x0000e9150a00c986 */ /* 0x0003e6000c101124 */
[----:B------:R-:W-:Y:S01]  /*109f0*/  @!P6 IMAD R23, R155, R17, RZ ;  /* 0x000000119b17e224 */ /* 0x000fe200078e02ff */
[C---:B------:R-:W-:Y:S01]  /*10a00*/  ISETP.LT.OR P4, PT, R0.reuse, 0xf9, !P0 ;  /* 0x000000f90000780c */ /* 0x040fe20004781670 */
[----:B------:R-:W-:Y:S01]  /*10a10*/  @!P1 STG.E.U8 desc[UR36][R4.64+0xf1], R15 ;  /* 0x0000f10f04009986 */ /* 0x000fe2000c101124 */
[----:B------:R-:W-:-:S02]  /*10a20*/  ISETP.LT.OR P0, PT, R0, 0xfa, !P0 ;  /* 0x000000fa0000780c */ /* 0x000fc40004701670 */
[C---:B------:R-:W-:Y:S01]  /*10a30*/  ISETP.GE.AND P1, PT, R19.reuse, 0x81, PT ;  /* 0x000000811300780c */ /* 0x040fe20003f26270 */
[----:B------:R2:W-:Y:S01]  /*10a40*/  @!P5 STG.E.U8 desc[UR36][R4.64+0xf0], R13 ;  /* 0x0000f00d0400d986 */ /* 0x0005e2000c101124 */
[C---:B------:R-:W-:Y:S02]  /*10a50*/  ISETP.LT.OR P5, PT, R0.reuse, 0xf9, !P2 ;  /* 0x000000f90000780c */ /* 0x040fe400057a1670 */
[C---:B------:R-:W-:Y:S01]  /*10a60*/  ISETP.LT.OR P2, PT, R0.reuse, 0xfa, !P2 ;  /* 0x000000fa0000780c */ /* 0x040fe20005741670 */
[----:B------:R-:W-:Y:S01]  /*10a70*/  @!P6 STG.E.U8 desc[UR36][R10.64+0xf0], R23 ;  /* 0x0000f0170a00e986 */ /* 0x000fe2000c101124 */
[----:B------:R-:W-:Y:S01]  /*10a80*/  ISETP.LT.OR P6, PT, R0, 0x1, !P1 ;  /* 0x000000010000780c */ /* 0x000fe20004fc1670 */
[-C--:B0-----:R-:W-:Y:S02]  /*10a90*/  @!P3 IMAD R3, R154, R17.reuse, RZ ;  /* 0x000000119a03b224 */ /* 0x081fe400078e02ff */
[-C--:B-1----:R-:W-:Y:S02]  /*10aa0*/  @!P4 IMAD R21, R152, R17.reuse, RZ ;  /* 0x000000119815c224 */ /* 0x082fe400078e02ff */
[----:B------:R-:W-:Y:S01]  /*10ab0*/  @!P0 IMAD R153, R22, R17, RZ ;  /* 0x0000001116998224 */ /* 0x000fe200078e02ff */
[----:B------:R0:W-:Y:S01]  /*10ac0*/  @!P3 STG.E.U8 desc[UR36][R10.64+0xf1], R3 ;  /* 0x0000f1030a00b986 */ /* 0x0001e2000c101124 */
[----:B------:R-:W-:-:S02]  /*10ad0*/  ISETP.GE.AND P3, PT, R19, 0x89, PT ;  /* 0x000000891300780c */ /* 0x000fc40003f66270 */
[-C--:B--2---:R-:W-:Y:S02]  /*10ae0*/  @!P5 IMAD R13, R20, R17.reuse, RZ ;  /* 0x00000011140dd224 */ /* 0x084fe400078e02ff */
[-C--:B------:R-:W-:Y:S01]  /*10af0*/  @!P2 IMAD R15, R14, R17.reuse, RZ ;  /* 0x000000110e0fa224 */ /* 0x080fe200078e02ff */
[----:B------:R-:W-:Y:S01]  /*10b00*/  @!P0 STG.E.U8 desc[UR36][R4.64+0xf9], R153 ;  /* 0x0000f99904008986 */ /* 0x000fe2000c101124 */
[----:B------:R-:W-:Y:S01]  /*10b10*/  @!P6 IMAD R19, R24, R17, RZ ;  /* 0x000000111813e224 */ /* 0x000fe200078e02ff */
[C---:B------:R-:W-:Y:S02]  /*10b20*/  ISETP.LT.OR P0, PT, R0.reuse, 0x2, !P1 ;  /* 0x000000020000780c */ /* 0x040fe40004f01670 */
[----:B------:R1:W-:Y:S01]  /*10b30*/  @!P4 STG.E.U8 desc[UR36][R4.64+0xf8], R21 ;  /* 0x0000f8150400c986 */ /* 0x0003e2000c101124 */
[----:B------:R-:W-:-:S03]  /*10b40*/  ISETP.LT.OR P4, PT, R0, 0x1, !P3 ;  /* 0x000000010000780c */ /* 0x000fc60005f81670 */
[----:B------:R-:W-:Y:S01]  /*10b50*/  @!P5 STG.E.U8 desc[UR36][R10.64+0xf8], R13 ;  /* 0x0000f80d0a00d986 */ /* 0x000fe2000c101124 */
[----:B------:R-:W-:-:S03]  /*10b60*/  ISETP.LT.OR P5, PT, R0, 0x2, !P3 ;  /* 0x000000020000780c */ /* 0x000fc60005fa1670 */
[----:B------:R-:W-:Y:S01]  /*10b70*/  @!P2 STG.E.U8 desc[UR36][R10.64+0xf9], R15 ;  /* 0x0000f90f0a00a986 */ /* 0x000fe2000c101124 */
[----:B------:R-:W-:-:S03]  /*10b80*/  ISETP.LT.OR P2, PT, R0, 0x9, !P1 ;  /* 0x000000090000780c */ /* 0x000fc60004f41670 */
[----:B------:R-:W-:Y:S01]  /*10b90*/  @!P6 STG.E.U8 desc[UR36][R6.64], R19 ;  /* 0x000000130600e986 */ /* 0x000fe2000c101124 */
[----:B------:R-:W-:Y:S01]  /*10ba0*/  ISETP.LT.OR P6, PT, R0, 0xa, !P1 ;  /* 0x0000000a0000780c */ /* 0x000fe20004fc1670 */
[-C--:B------:R-:W-:Y:S02]  /*10bb0*/  @!P0 IMAD R25, R25, R17.reuse, RZ ;  /* 0x0000001119198224 */ /* 0x080fe400078e02ff */
[-C--:B0-----:R-:W-:Y:S02]  /*10bc0*/  @!P4 IMAD R3, R26, R17.reuse, RZ ;  /* 0x000000111a03c224 */ /* 0x081fe400078e02ff */
[-C--:B------:R-:W-:Y:S01]  /*10bd0*/  @!P5 IMAD R27, R27, R17.reuse, RZ ;  /* 0x000000111b1bd224 */ /* 0x080fe200078e02ff */
[----:B------:R-:W-:Y:S03]  /*10be0*/  @!P0 STG.E.U8 desc[UR36][R6.64+0x1], R25 ;  /* 0x0000011906008986 */ /* 0x000fe6000c101124 */
[----:B-1----:R-:W-:Y:S01]  /*10bf0*/  @!P2 IMAD R5, R28, R17, RZ ;  /* 0x000000111c05a224 */ /* 0x002fe200078e02ff */
[----:B------:R0:W-:Y:S01]  /*10c00*/  @!P4 STG.E.U8 desc[UR36][R8.64], R3 ;  /* 0x000000030800c986 */ /* 0x0001e2000c101124 */
[----:B------:R-:W-:-:S02]  /*10c10*/  ISETP.LT.OR P0, PT, R0, 0xa, !P3 ;  /* 0x0000000a0000780c */ /* 0x000fc40005f01670 */
[----:B------:R-:W-:Y:S01]  /*10c20*/  @!P6 IMAD R29, R29, R17, RZ ;  /* 0x000000111d1de224 */ /* 0x000fe200078e02ff */
[C---:B------:R-:W-:Y:S01]  /*10c30*/  ISETP.LT.OR P4, PT, R0.reuse, 0x9, !P3 ;  /* 0x000000090000780c */ /* 0x040fe20005f81670 */
[----:B------:R-:W-:Y:S01]  /*10c40*/  @!P5 STG.E.U8 desc[UR36][R8.64+0x1], R27 ;  /* 0x0000011b0800d986 */ /* 0x000fe2000c101124 */
[----:B------:R-:W-:-:S03]  /*10c50*/  ISETP.LT.OR P5, PT, R0, 0x11, !P1 ;  /* 0x000000110000780c */ /* 0x000fc60004fa1670 */
[----:B------:R1:W-:Y:S01]  /*10c60*/  @!P2 STG.E.U8 desc[UR36][R6.64+0x8], R5 ;  /* 0x000008050600a986 */ /* 0x0003e2000c101124 */
[----:B------:R-:W-:-:S03]  /*10c70*/  ISETP.LT.OR P2, PT, R0, 0x12, !P1 ;  /* 0x000000120000780c */ /* 0x000fc60004f41670 */
[----:B------:R-:W-:Y:S01]  /*10c80*/  @!P6 STG.E.U8 desc[UR36][R6.64+0x9], R29 ;  /* 0x0000091d0600e986 */ /* 0x000fe2000c101124 */
[----:B------:R-:W-:Y:S01]  /*10c90*/  ISETP.LT.OR P6, PT, R0, 0x11, !P3 ;  /* 0x000000110000780c */ /* 0x000fe20005fc1670 */
[-C--:B------:R-:W-:Y:S02]  /*10ca0*/  @!P0 IMAD R31, R31, R17.reuse, RZ ;  /* 0x000000111f1f8224 */ /* 0x080fe400078e02ff */
[-C--:B0-----:R-:W-:Y:S02]  /*10cb0*/  @!P4 IMAD R3, R30, R17.reuse, RZ ;  /* 0x000000111e03c224 */ /* 0x081fe400078e02ff */
[-C--:B------:R-:W-:Y:S01]  /*10cc0*/  @!P5 IMAD R11, R32, R17.reuse, RZ ;  /* 0x00000011200bd224 */ /* 0x080fe200078e02ff */
[----:B------:R-:W-:Y:S03]  /*10cd0*/  @!P0 STG.E.U8 desc[UR36][R8.64+0x9], R31 ;  /* 0x0000091f08008986 */ /* 0x000fe6000c101124 */
[----:B------:R-:W-:Y:S01]  /*10ce0*/  @!P2 IMAD R33, R33, R17, RZ ;  /* 0x000000112121a224 */ /* 0x000fe200078e02ff */
[----:B------:R0:W-:Y:S01]  /*10cf0*/  @!P4 STG.E.U8 desc[UR36][R8.64+0x8], R3 ;  /* 0x000008030800c986 */ /* 0x0001e2000c101124 */
[----:B------:R-:W-:-:S02]  /*10d00*/  ISETP.LT.OR P0, PT, R0, 0x12, !P3 ;  /* 0x000000120000780c */ /* 0x000fc40005f01670 */
[----:B-1----:R-:W-:Y:S01]  /*10d10*/  @!P6 IMAD R5, R34, R17, RZ ;  /* 0x000000112205e224 */ /* 0x002fe200078e02ff */
[C---:B------:R-:W-:Y:S01]  /*10d20*/  ISETP.LT.OR P4, PT, R0.reuse, 0x19, !P1 ;  /* 0x000000190000780c */ /* 0x040fe20004f81670 */
[----:B------:R-:W-:Y:S01]  /*10d30*/  @!P5 STG.E.U8 desc[UR36][R6.64+0x10], R11 ;  /* 0x0000100b0600d986 */ /* 0x000fe2000c101124 */
[----:B------:R-:W-:-:S03]  /*10d40*/  ISETP.LT.OR P5, PT, R0, 0x1a, !P1 ;  /* 0x0000001a0000780c */ /* 0x000fc60004fa1670 */
[----:B------:R-:W-:Y:S01]  /*10d50*/  @!P2 STG.E.U8 desc[UR36][R6.64+0x11], R33 ;  /* 0x000011210600a986 */ /* 0x000fe2000c101124 */
[----:B------:R-:W-:-:S03]  /*10d60*/  ISETP.LT.OR P2, PT, R0, 0x19, !P3 ;  /* 0x000000190000780c */ /* 0x000fc60005f41670 */
[----:B------:R1:W-:Y:S01]  /*10d70*/  @!P6 STG.E.U8 desc[UR36][R8.64+0x10], R5 ;  /* 0x000010050800e986 */ /* 0x0003e2000c101124 */
[----:B------:R-:W-:Y:S01]  /*10d80*/  ISETP.LT.OR P6, PT, R0, 0x1a, !P3 ;  /* 0x0000001a0000780c */ /* 0x000fe20005fc1670 */
[-C--:B------:R-:W-:Y:S02]  /*10d90*/  @!P0 IMAD R35, R35, R17.reuse, RZ ;  /* 0x0000001123238224 */ /* 0x080fe400078e02ff */
[-C--:B0-----:R-:W-:Y:S02]  /*10da0*/  @!P4 IMAD R3, R36, R17.reuse, RZ ;  /* 0x000000112403c224 */ /* 0x081fe400078e02ff */
[-C--:B------:R-:W-:Y:S01]  /*10db0*/  @!P5 IMAD R37, R37, R17.reuse, RZ ;  /* 0x000000112525d224 */ /* 0x080fe200078e02ff */
[----:B------:R-:W-:Y:S01]  /*10dc0*/  @!P0 STG.E.U8 desc[UR36][R8.64+0x11], R35 ;  /* 0x0000112308008986 */ /* 0x000fe2000c101124 */
[----:B------:R-:W-:Y:S02]  /*10dd0*/  ISETP.LT.OR P0, PT, R0, 0x22, !P1 ;  /* 0x000000220000780c */ /* 0x000fe40004f01670 */
[----:B-1----:R-:W-:-:S04]  /*10de0*/  @!P2 IMAD R5, R38, R17, RZ ;  /* 0x000000112605a224 */ /* 0x002fc800078e02ff */
[----:B------:R-:W-:Y:S01]  /*10df0*/  @!P6 IMAD R39, R39, R17, RZ ;  /* 0x000000112727e224 */ /* 0x000fe200078e02ff */
[----:B------:R0:W-:Y:S01]  /*10e00*/  @!P4 STG.E.U8 desc[UR36][R6.64+0x18], R3 ;  /* 0x000018030600c986 */ /* 0x0001e2000c101124 */
[----:B------:R-:W-:-:S03]  /*10e10*/  ISETP.LT.OR P4, PT, R0, 0x21, !P1 ;  /* 0x000000210000780c */ /* 0x000fc60004f81670 */
        /* <DEDUP_REMOVED lines=216> */
[-C--:B0-----:R-:W-:Y:S02]  /*11ba0*/  @!P4 IMAD R3, R110, R17.reuse, RZ ;  /* 0x000000116e03c224 */ /* 0x081fe400078e02ff */
[-C--:B------:R-:W-:Y:S02]  /*11bb0*/  @!P0 IMAD R111, R111, R17.reuse, RZ ;  /* 0x000000116f6f8224 */ /* 0x080fe400078e02ff */
[-C--:B------:R-:W-:Y:S01]  /*11bc0*/  @!P5 IMAD R11, R112, R17.reuse, RZ ;  /* 0x00000011700bd224 */ /* 0x080fe200078e02ff */
[----:B------:R0:W-:Y:S03]  /*11bd0*/  @!P4 STG.E.U8 desc[UR36][R8.64+0xa8], R3 ;  /* 0x0000a8030800c986 */ /* 0x0001e6000c101124 */
[-C--:B------:R-:W-:Y:S01]  /*11be0*/  @!P2 IMAD R113, R113, R17.reuse, RZ ;  /* 0x000000117171a224 */ /* 0x080fe200078e02ff */
[----:B------:R-:W-:Y:S03]  /*11bf0*/  @!P0 STG.E.U8 desc[UR36][R8.64+0xa9], R111 ;  /* 0x0000a96f08008986 */ /* 0x000fe6000c101124 */
[----:B-1----:R-:W-:Y:S01]  /*11c00*/  @!P6 IMAD R5, R114, R17, RZ ;  /* 0x000000117205e224 */ /* 0x002fe200078e02ff */
[C---:B------:R-:W-:Y:S01]  /*11c10*/  ISETP.LT.OR P0, PT, R0.reuse, 0xb2, !P3 ;  /* 0x000000b20000780c */ /* 0x040fe20005f01670 */
[----:B------:R-:W-:Y:S01]  /*11c20*/  @!P5 STG.E.U8 desc[UR36][R6.64+0xb0], R11 ;  /* 0x0000b00b0600d986 */ /* 0x000fe2000c101124 */
[----:B------:R-:W-:-:S02]  /*11c30*/  ISETP.LT.OR P5, PT, R0, 0xba, !P1 ;  /* 0x000000ba0000780c */ /* 0x000fc40004fa1670 */
[C---:B------:R-:W-:Y:S01]  /*11c40*/  ISETP.LT.OR P4, PT, R0.reuse, 0xb9, !P1 ;  /* 0x000000b90000780c */ /* 0x040fe20004f81670 */
[----:B------:R-:W-:Y:S01]  /*11c50*/  @!P2 STG.E.U8 desc[UR36][R6.64+0xb1], R113 ;  /* 0x0000b1710600a986 */ /* 0x000fe2000c101124 */
[----:B------:R-:W-:-:S03]  /*11c60*/  ISETP.LT.OR P2, PT, R0, 0xb9, !P3 ;  /* 0x000000b90000780c */ /* 0x000fc60005f41670 */
[----:B------:R1:W-:Y:S01]  /*11c70*/  @!P6 STG.E.U8 desc[UR36][R8.64+0xb0], R5 ;  /* 0x0000b0050800e986 */ /* 0x0003e2000c101124 */
[----:B------:R-:W-:-:S03]  /*11c80*/  ISETP.LT.OR P6, PT, R0, 0xba, !P3 ;  /* 0x000000ba0000780c */ /* 0x000fc60005fc1670 */
[-C--:B------:R-:W-:Y:S02]  /*11c90*/  @!P0 IMAD R115, R115, R17.reuse, RZ ;  /* 0x0000001173738224 */ /* 0x080fe400078e02ff */
[-C--:B------:R-:W-:Y:S02]  /*11ca0*/  @!P5 IMAD R117, R117, R17.reuse, RZ ;  /* 0x000000117575d224 */ /* 0x080fe400078e02ff */
[-C--:B0-----:R-:W-:Y:S01]  /*11cb0*/  @!P4 IMAD R3, R116, R17.reuse, RZ ;  /* 0x000000117403c224 */ /* 0x081fe200078e02ff */
[----:B------:R-:W-:Y:S01]  /*11cc0*/  @!P0 STG.E.U8 desc[UR36][R8.64+0xb1], R115 ;  /* 0x0000b17308008986 */ /* 0x000fe2000c101124 */
[----:B------:R-:W-:Y:S01]  /*11cd0*/  ISETP.LT.OR P0, PT, R0, 0xc1, !P1 ;  /* 0x000000c10000780c */ /* 0x000fe20004f01670 */
[----:B-1----:R-:W-:-:S03]  /*11ce0*/  @!P2 IMAD R5, R118, R17, RZ ;  /* 0x000000117605a224 */ /* 0x002fc600078e02ff */
[----:B------:R-:W-:Y:S01]  /*11cf0*/  @!P6 IMAD R119, R119, R17, RZ ;  /* 0x000000117777e224 */ /* 0x000fe200078e02ff */
[----:B------:R-:W-:Y:S01]  /*11d00*/  @!P5 STG.E.U8 desc[UR36][R6.64+0xb9], R117 ;  /* 0x0000b9750600d986 */ /* 0x000fe2000c101124 */
[----:B------:R-:W-:-:S03]  /*11d10*/  ISETP.LT.OR P5, PT, R0, 0xc2, !P1 ;  /* 0x000000c20000780c */ /* 0x000fc60004fa1670 */
[----:B------:R0:W-:Y:S01]  /*11d20*/  @!P4 STG.E.U8 desc[UR36][R6.64+0xb8], R3 ;  /* 0x0000b8030600c986 */ /* 0x0001e2000c101124 */
[----:B------:R-:W-:-:S03]  /*11d30*/  ISETP.LT.OR P4, PT, R0, 0xc1, !P3 ;  /* 0x000000c10000780c */ /* 0x000fc60005f81670 */
[----:B------:R-:W-:Y:S01]  /*11d40*/  @!P6 STG.E.U8 desc[UR36][R8.64+0xb9], R119 ;  /* 0x0000b9770800e986 */ /* 0x000fe2000c101124 */
[----:B------:R-:W-:-:S03]  /*11d50*/  ISETP.LT.OR P6, PT, R0, 0xc2, !P3 ;  /* 0x000000c20000780c */ /* 0x000fc60005fc1670 */
[----:B------:R1:W-:Y:S01]  /*11d60*/  @!P2 STG.E.U8 desc[UR36][R8.64+0xb8], R5 ;  /* 0x0000b8050800a986 */ /* 0x0003e2000c101124 */
[----:B------:R-:W-:Y:S01]  /*11d70*/  ISETP.LT.OR P2, PT, R0, 0xc9, !P1 ;  /* 0x000000c90000780c */ /* 0x000fe20004f41670 */
[-C--:B------:R-:W-:Y:S02]  /*11d80*/  @!P0 IMAD R11, R120, R17.reuse, RZ ;  /* 0x00000011780b8224 */ /* 0x080fe400078e02ff */
[-C--:B------:R-:W-:Y:S02]  /*11d90*/  @!P5 IMAD R121, R121, R17.reuse, RZ ;  /* 0x000000117979d224 */ /* 0x080fe400078e02ff */
[-C--:B0-----:R-:W-:Y:S01]  /*11da0*/  @!P4 IMAD R3, R122, R17.reuse, RZ ;  /* 0x000000117a03c224 */ /* 0x081fe200078e02ff */
[----:B------:R0:W-:Y:S03]  /*11db0*/  @!P0 STG.E.U8 desc[UR36][R6.64+0xc0], R11 ;  /* 0x0000c00b06008986 */ /* 0x0001e6000c101124 */
[-C--:B------:R-:W-:Y:S01]  /*11dc0*/  @!P6 IMAD R123, R123, R17.reuse, RZ ;  /* 0x000000117b7be224 */ /* 0x080fe200078e02ff */
[----:B------:R-:W-:Y:S01]  /*11dd0*/  ISETP.LT.OR P0, PT, R0, 0xca, !P1 ;  /* 0x000000ca0000780c */ /* 0x000fe20004f01670 */
[----:B------:R-:W-:Y:S02]  /*11de0*/  @!P5 STG.E.U8 desc[UR36][R6.64+0xc1], R121 ;  /* 0x0000c1790600d986 */ /* 0x000fe4000c101124 */
[----:B-1----:R-:W-:Y:S01]  /*11df0*/  @!P2 IMAD R5, R124, R17, RZ ;  /* 0x000000117c05a224 */ /* 0x002fe200078e02ff */
[C---:B------:R-:W-:Y:S01]  /*11e00*/  ISETP.LT.OR P5, PT, R0.reuse, 0xc9, !P3 ;  /* 0x000000c90000780c */ /* 0x040fe20005fa1670 */
[----:B------:R1:W-:Y:S01]  /*11e10*/  @!P4 STG.E.U8 desc[UR36][R8.64+0xc0], R3 ;  /* 0x0000c0030800c986 */ /* 0x0003e2000c101124 */
        /* <DEDUP_REMOVED lines=8> */
[----:B------:R-:W-:Y:S03]  /*11ea0*/  @!P0 STG.E.U8 desc[UR36][R6.64+0xc9], R125 ;  /* 0x0000c97d06008986 */ /* 0x000fe6000c101124 */
[-C--:B-1----:R-:W-:Y:S01]  /*11eb0*/  @!P6 IMAD R3, R128, R17.reuse, RZ ;  /* 0x000000118003e224 */ /* 0x082fe200078e02ff */
[----:B------:R0:W-:Y:S03]  /*11ec0*/  @!P5 STG.E.U8 desc[UR36][R8.64+0xc8], R11 ;  /* 0x0000c80b0800d986 */ /* 0x0001e6000c101124 */
[----:B------:R-:W-:Y:S01]  /*11ed0*/  @!P2 IMAD R129, R129, R17, RZ ;  /* 0x000000118181a224 */ /* 0x000fe200078e02ff */
[C---:B------:R-:W-:Y:S01]  /*11ee0*/  ISETP.LT.OR P0, PT, R0.reuse, 0xd1, !P3 ;  /* 0x000000d10000780c */ /* 0x040fe20005f01670 */
[----:B------:R-:W-:Y:S01]  /*11ef0*/  @!P4 STG.E.U8 desc[UR36][R8.64+0xc9], R127 ;  /* 0x0000c97f0800c986 */ /* 0x000fe2000c101124 */
[----:B------:R-:W-:-:S02]  /*11f00*/  ISETP.LT.OR P5, PT, R0, 0xd2, !P3 ;  /* 0x000000d20000780c */ /* 0x000fc40005fa1670 */
[C---:B------:R-:W-:Y:S01]  /*11f10*/  ISETP.LT.OR P4, PT, R0.reuse, 0xd9, !P1 ;  /* 0x000000d90000780c */ /* 0x040fe20004f81670 */
[----:B------:R1:W-:Y:S01]  /*11f20*/  @!P6 STG.E.U8 desc[UR36][R6.64+0xd0], R3 ;  /* 0x0000d0030600e986 */ /* 0x0003e2000c101124 */
[----:B------:R-:W-:-:S03]  /*11f30*/  ISETP.LT.OR P6, PT, R0, 0xda, !P1 ;  /* 0x000000da0000780c */ /* 0x000fc60004fc1670 */
[----:B------:R-:W-:Y:S01]  /*11f40*/  @!P2 STG.E.U8 desc[UR36][R6.64+0xd1], R129 ;  /* 0x0000d1810600a986 */ /* 0x000fe2000c101124 */
[----:B------:R-:W-:-:S03]  /*11f50*/  ISETP.LT.OR P2, PT, R0, 0xd9, !P3 ;  /* 0x000000d90000780c */ /* 0x000fc60005f41670 */
[-C--:B--2---:R-:W-:Y:S02]  /*11f60*/  @!P0 IMAD R5, R130, R17.reuse, RZ ;  /* 0x0000001182058224 */ /* 0x084fe400078e02ff */
[-C--:B------:R-:W-:Y:S02]  /*11f70*/  @!P5 IMAD R131, R131, R17.reuse, RZ ;  /* 0x000000118383d224 */ /* 0x080fe400078e02ff */
[-C--:B0-----:R-:W-:Y:S02]  /*11f80*/  @!P4 IMAD R11, R132, R17.reuse, RZ ;  /* 0x00000011840bc224 */ /* 0x081fe400078e02ff */
[-C--:B------:R-:W-:Y:S01]  /*11f90*/  @!P6 IMAD R133, R133, R17.reuse, RZ ;  /* 0x000000118585e224 */ /* 0x080fe200078e02ff */
[----:B------:R0:W-:Y:S03]  /*11fa0*/  @!P0 STG.E.U8 desc[UR36][R8.64+0xd0], R5 ;  /* 0x0000d00508008986 */ /* 0x0001e6000c101124 */
[----:B-1----:R-:W-:Y:S01]  /*11fb0*/  @!P2 IMAD R3, R134, R17, RZ ;  /* 0x000000118603a224 */ /* 0x002fe200078e02ff */
[----:B------:R-:W-:Y:S01]  /*11fc0*/  @!P5 STG.E.U8 desc[UR36][R8.64+0xd1], R131 ;  /* 0x0000d1830800d986 */ /* 0x000fe2000c101124 */
[----:B------:R-:W-:-:S02]  /*11fd0*/  ISETP.LT.OR P0, PT, R0, 0xda, !P3 ;  /* 0x000000da0000780c */ /* 0x000fc40005f01670 */
        /* <DEDUP_REMOVED lines=14> */
[----:B------:R-:W-:Y:S01]  /*120c0*/  @!P4 STG.E.U8 desc[UR36][R6.64+0xe1], R137 ;  /* 0x0000e1890600c986 */ /* 0x000fe2000c101124 */
[----:B------:R-:W-:-:S02]  /*120d0*/  ISETP.LT.OR P0, PT, R0, 0xe9, !P1 ;  /* 0x000000e90000780c */ /* 0x000fc40004f01670 */
[C---:B------:R-:W-:Y:S01]  /*120e0*/  ISETP.LT.OR P4, PT, R0.reuse, 0xea, !P1 ;  /* 0x000000ea0000780c */ /* 0x040fe20004f81670 */
[----:B------:R1:W-:Y:S01]  /*120f0*/  @!P6 STG.E.U8 desc[UR36][R8.64+0xe0], R11 ;  /* 0x0000e00b0800e986 */ /* 0x0003e2000c101124 */
[C---:B------:R-:W-:Y:S02]  /*12100*/  ISETP.LT.OR P6, PT, R0.reuse, 0xe9, !P3 ;  /* 0x000000e90000780c */ /* 0x040fe40005fc1670 */
[C---:B------:R-:W-:Y:S01]  /*12110*/  ISETP.LT.OR P5, PT, R0.reuse, 0xea, !P3 ;  /* 0x000000ea0000780c */ /* 0x040fe20005fa1670 */
[----:B------:R-:W-:Y:S01]  /*12120*/  @!P2 STG.E.U8 desc[UR36][R8.64+0xe1], R139 ;  /* 0x0000e18b0800a986 */ /* 0x000fe2000c101124 */
[----:B------:R-:W-:-:S05]  /*12130*/  ISETP.LT.OR P2, PT, R0, 0xf1, !P1 ;  /* 0x000000f10000780c */ /* 0x000fca0004f41670 */
[-C--:B--2---:R-:W-:Y:S02]  /*12140*/  @!P0 IMAD R3, R140, R17.reuse, RZ ;  /* 0x000000118c038224 */ /* 0x084fe400078e02ff */
[-C--:B------:R-:W-:Y:S02]  /*12150*/  @!P4 IMAD R141, R141, R17.reuse, RZ ;  /* 0x000000118d8dc224 */ /* 0x080fe400078e02ff */
[-C--:B0-----:R-:W-:Y:S02]  /*12160*/  @!P6 IMAD R5, R142, R17.reuse, RZ ;  /* 0x000000118e05e224 */ /* 0x081fe400078e02ff */
[-C--:B------:R-:W-:Y:S02]  /*12170*/  @!P5 IMAD R143, R143, R17.reuse, RZ ;  /* 0x000000118f8fd224 */ /* 0x080fe400078e02ff */
[----:B-1----:R-:W-:Y:S01]  /*12180*/  @!P2 IMAD R11, R144, R17, RZ ;  /* 0x00000011900ba224 */ /* 0x002fe200078e02ff */
[----:B------:R0:W-:Y:S01]  /*12190*/  @!P0 STG.E.U8 desc[UR36][R6.64+0xe8], R3 ;  /* 0x0000e80306008986 */ /* 0x0001e2000c101124 */
[----:B------:R-:W-:-:S03]  /*121a0*/  ISETP.LT.OR P0, PT, R0, 0xf2, !P1 ;  /* 0x000000f20000780c */ /* 0x000fc60004f01670 */
[----:B------:R-:W-:Y:S01]  /*121b0*/  @!P4 STG.E.U8 desc[UR36][R6.64+0xe9], R141 ;  /* 0x0000e98d0600c986 */ /* 0x000fe2000c101124 */
[----:B------:R-:W-:-:S03]  /*121c0*/  ISETP.LT.OR P4, PT, R0, 0xf1, !P3 ;  /* 0x000000f10000780c */ /* 0x000fc60005f81670 */
[----:B------:R-:W-:Y:S01]  /*121d0*/  @!P6 STG.E.U8 desc[UR36][R8.64+0xe8], R5 ;  /* 0x0000e8050800e986 */ /* 0x000fe2000c101124 */
[----:B------:R-:W-:-:S03]  /*121e0*/  ISETP.LT.OR P6, PT, R0, 0xf2, !P3 ;  /* 0x000000f20000780c */ /* 0x000fc60005fc1670 */
[----:B------:R-:W-:Y:S01]  /*121f0*/  @!P5 STG.E.U8 desc[UR36][R8.64+0xe9], R143 ;  /* 0x0000e98f0800d986 */ /* 0x000fe2000c101124 */
[----:B------:R-:W-:-:S03]  /*12200*/  ISETP.LT.OR P5, PT, R0, 0xf9, !P3 ;  /* 0x000000f90000780c */ /* 0x000fc60005fa1670 */
[----:B------:R1:W-:Y:S01]  /*12210*/  @!P2 STG.E.U8 desc[UR36][R6.64+0xf0], R11 ;  /* 0x0000f00b0600a986 */ /* 0x0003e2000c101124 */
[C---:B------:R-:W-:Y:S02]  /*12220*/  ISETP.LT.OR P2, PT, R0.reuse, 0xf9, !P1 ;  /* 0x000000f90000780c */ /* 0x040fe40004f41670 */
[C---:B------:R-:W-:Y:S02]  /*12230*/  ISETP.LT.OR P1, PT, R0.reuse, 0xfa, !P1 ;  /* 0x000000fa0000780c */ /* 0x040fe40004f21670 */
[----:B------:R-:W-:Y:S01]  /*12240*/  ISETP.LT.OR P3, PT, R0, 0xfa, !P3 ;  /* 0x000000fa0000780c */ /* 0x000fe20005f61670 */
[-C--:B------:R-:W-:Y:S02]  /*12250*/  @!P0 IMAD R145, R145, R17.reuse, RZ ;  /* 0x0000001191918224 */ /* 0x080fe400078e02ff */
[-C--:B0-----:R-:W-:Y:S02]  /*12260*/  @!P4 IMAD R3, R146, R17.reuse, RZ ;  /* 0x000000119203c224 */ /* 0x081fe400078e02ff */
[----:B------:R-:W-:-:S02]  /*12270*/  @!P6 IMAD R147, R147, R17, RZ ;  /* 0x000000119393e224 */ /* 0x000fc400078e02ff */
[-C--:B-1----:R-:W-:Y:S02]  /*12280*/  @!P5 IMAD R11, R150, R17.reuse, RZ ;  /* 0x00000011960bd224 */ /* 0x082fe400078e02ff */
[-C--:B------:R-:W-:Y:S02]  /*12290*/  @!P2 IMAD R5, R148, R17.reuse, RZ ;  /* 0x000000119405a224 */ /* 0x080fe400078e02ff */
[-C--:B------:R-:W-:Y:S02]  /*122a0*/  @!P1 IMAD R149, R149, R17.reuse, RZ ;  /* 0x0000001195959224 */ /* 0x080fe400078e02ff */
[----:B------:R-:W-:Y:S01]  /*122b0*/  @!P3 IMAD R151, R151, R17, RZ ;  /* 0x000000119797b224 */ /* 0x000fe200078e02ff */
[----:B------:R0:W-:Y:S04]  /*122c0*/  @!P0 STG.E.U8 desc[UR36][R6.64+0xf1], R145 ;  /* 0x0000f19106008986 */ /* 0x0001e8000c101124 */
[----:B------:R0:W-:Y:S04]  /*122d0*/  @!P4 STG.E.U8 desc[UR36][R8.64+0xf0], R3 ;  /* 0x0000f0030800c986 */ /* 0x0001e8000c101124 */
[----:B------:R0:W-:Y:S04]  /*122e0*/  @!P6 STG.E.U8 desc[UR36][R8.64+0xf1], R147 ;  /* 0x0000f1930800e986 */ /* 0x0001e8000c101124 */
[----:B------:R0:W-:Y:S04]  /*122f0*/  @!P2 STG.E.U8 desc[UR36][R6.64+0xf8], R5 ;  /* 0x0000f8050600a986 */ /* 0x0001e8000c101124 */
[----:B------:R0:W-:Y:S04]  /*12300*/  @!P1 STG.E.U8 desc[UR36][R6.64+0xf9], R149 ;  /* 0x0000f99506009986 */ /* 0x0001e8000c101124 */
[----:B------:R0:W-:Y:S04]  /*12310*/  @!P5 STG.E.U8 desc[UR36][R8.64+0xf8], R11 ;  /* 0x0000f80b0800d986 */ /* 0x0001e8000c101124 */
[----:B------:R0:W-:Y:S02]  /*12320*/  @!P3 STG.E.U8 desc[UR36][R8.64+0xf9], R151 ;  /* 0x0000f9970800b986 */ /* 0x0001e4000c101124 */
.L_x_542:
[----:B------:R-:W-:Y:S05]  /*12330*/  BSYNC B0 ;  /* 0x0000000000007941 */ /* 0x000fea0003800000 */
.L_x_28:
[----:B0-----:R-:W2:Y:S04]  /*12340*/  LDL.LU R3, [R1+0x200] ;  /* 0x0002000001037983 */ /* 0x001ea80000300800 */
[----:B------:R-:W2:Y:S01]  /*12350*/  LDL.LU R2, [R1+0x204] ;  /* 0x0002040001027983 */ /* 0x000ea20000300800 */
[----:B------:R-:W-:Y:S01]  /*12360*/  ULDC UR4, c[0x0][0xc] ;  /* 0x0000030000047ab9 */ /* 0x000fe20000000800 */
[----:B------:R-:W-:Y:S01]  /*12370*/  ULDC UR5, c[0x0][0x10] ;  /* 0x0000040000057ab9 */ /* 0x000fe20000000800 */
[----:B------:R-:W2:Y:S01]  /*12380*/  LDC R5, c[0x0][0x14] ;  /* 0x00000500ff057b82 */ /* 0x000ea20000000800 */
[----:B------:R-:W-:Y:S01]  /*12390*/  UIMAD.WIDE.U32 UR4, UR4, UR5, URZ ;  /* 0x00000005040472a5 */ /* 0x000fe2000f8e003f */
[----:B------:R-:W-:Y:S01]  /*123a0*/  PRMT R0, RZ, 0x7610, R0 ;  /* 0x00007610ff007816 */ /* 0x000fe20000000000 */
[----:B------:R-:W-:Y:S01]  /*123b0*/  UMOV UR42, 0xffffffff ;  /* 0xffffffff002a7882 */ /* 0x000fe20000000000 */
[----:B------:R-:W-:-:S03]  /*123c0*/  UMOV UR43, 0xffffffff ;  /* 0xffffffff002b7882 */ /* 0x000fc60000000000 */
[----:B--2---:R-:W-:-:S04]  /*123d0*/  IMAD.WIDE.U32 R2, R5, UR4, R2 ;  /* 0x0000000405027c25 */ /* 0x004fc8000f8e0002 */
[----:B------:R-:W-:Y:S01]  /*123e0*/  IMAD R5, R5, UR5, RZ ;  /* 0x0000000505057c24 */ /* 0x000fe2000f8e02ff */
[----:B------:R-:W-:Y:S01]  /*123f0*/  ULDC.64 UR4, c[0x0][0x650] ;  /* 0x0001940000047ab9 */ /* 0x000fe20000000a00 */
[----:B-1-3--:R-:W-:Y:S01]  /*12400*/  IMAD.MOV.U32 R6, RZ, RZ, R2 ;  /* 0x000000ffff067224 */ /* 0x00afe200078e0002 */
[----:B------:R-:W-:Y:S01]  /*12410*/  ISETP.GE.U32.AND P0, PT, R2, UR4, PT ;  /* 0x0000000402007c0c */ /* 0x000fe2000bf06070 */
[----:B------:R-:W-:-:S05]  /*12420*/  IMAD.IADD R4, R3, 0x1, R5 ;  /* 0x0000000103047824 */ /* 0x000fca00078e0205 */
[----:B------:R0:W-:Y:S01]  /*12430*/  STL [R1+0x200], R4 ;  /* 0x0002000401007387 */ /* 0x0001e20000100800 */
[----:B------:R-:W-:-:S03]  /*12440*/  ISETP.GE.U32.AND.EX P0, PT, R4, UR5, PT, P0 ;  /* 0x0000000504007c0c */ /* 0x000fc6000bf06100 */
[----:B------:R0:W-:Y:S10]  /*12450*/  STL [R1+0x204], R6 ;  /* 0x0002040601007387 */ /* 0x0001f40000100800 */
[----:B0-----:R-:W-:Y:S05]  /*12460*/  @P0 BRA `(.L_x_543) ;  /* 0x0000000400880947 */ /* 0x001fea0003800000 */
[----:B------:R-:W0:Y:S01]  /*12470*/  S2UR UR6, SR_CTAID.X ;  /* 0x00000000000679c3 */ /* 0x000e220000002500 */
[----:B------:R-:W-:Y:S01]  /*12480*/  ULDC.64 UR12, c[0x0][0x628] ;  /* 0x00018a00000c7ab9 */ /* 0x000fe20000000a00 */
[----:B------:R-:W-:Y:S01]  /*12490*/  ULDC UR4, c[0x0][0x150] ;  /* 0x0000540000047ab9 */ /* 0x000fe20000000800 */
[----:B------:R-:W-:Y:S01]  /*124a0*/  ISETP.NE.U32.AND P0, PT, RZ, UR12, PT ;  /* 0x0000000cff007c0c */ /* 0x000fe2000bf05070 */
[----:B------:R-:W-:Y:S01]  /*124b0*/  ULDC UR15, c[0x0][0x630] ;  /* 0x00018c00000f7ab9 */ /* 0x000fe20000000800 */
[----:B------:R-:W-:Y:S01]  /*124c0*/  R2UR UR16, R6 ;  /* 0x00000000061072ca */ /* 0x000fe200000e0000 */
[----:B------:R-:W-:Y:S01]  /*124d0*/  ULDC UR19, c[0x0][0x154] ;  /* 0x0000550000137ab9 */ /* 0x000fe20000000800 */
[----:B------:R-:W-:Y:S01]  /*124e0*/  ISETP.NE.AND.EX P0, PT, RZ, UR13, PT, P0 ;  /* 0x0000000dff007c0c */ /* 0x000fe2000bf05300 */
[----:B------:R-:W1:Y:S01]  /*124f0*/  S2UR UR18, SR_CTAID.Y ;  /* 0x00000000001279c3 */ /* 0x000e620000002600 */
[----:B------:R-:W-:Y:S02]  /*12500*/  R2UR UR17, R4 ;  /* 0x00000000041172ca */ /* 0x000fe400000e0000 */
[----:B------:R-:W-:-:S02]  /*12510*/  R2UR UR10, R6 ;  /* 0x00000000060a72ca */ /* 0x000fc400000e0000 */
[----:B------:R-:W-:Y:S02]  /*12520*/  R2UR UR11, R4 ;  /* 0x00000000040b72ca */ /* 0x000fe400000e0000 */
[----:B0-----:R-:W-:-:S05]  /*12530*/  I2FP.F32.U32 R0, UR6 ;  /* 0x0000000600007c45 */ /* 0x001fca0008201000 */
[----:B------:R-:W-:-:S04]  /*12540*/  FMUL R0, R0, UR4 ;  /* 0x0000000400007c20 */ /* 0x000fc80008400000 */
[----:B------:R0:W2:Y:S01]  /*12550*/  F2I.U32.TRUNC.NTZ R2, R0 ;  /* 0x0000000000027305 */ /* 0x0000a2000020f000 */
[----:B-1----:R-:W-:Y:S05]  /*12560*/  @!P0 BRA `(.L_x_544) ;  /* 0x0000000000308947 */ /* 0x002fea0003800000 */
        /* <DEDUP_REMOVED lines=12> */
.L_x_544:
[----:B------:R-:W-:Y:S01]  /*12630*/  USHF.R.U64 UR43, UR10, UR15, UR11 ;  /* 0x0000000f0a2b7299 */ /* 0x000fe2000800120b */
[----:B0-----:R-:W-:Y:S01]  /*12640*/  I2FP.F32.U32 R0, UR18 ;  /* 0x0000001200007c45 */ /* 0x001fe20008201000 */
[----:B------:R-:W-:Y:S02]  /*12650*/  USHF.R.U32.HI UR4, URZ, UR15, UR11 ;  /* 0x0000000f3f047299 */ /* 0x000fe4000801160b */
        /* <DEDUP_REMOVED lines=8> */
[----:B------:R-:W-:Y:S01]  /*126e0*/  UIMAD.WIDE.U32 UR8, UR10, UR12, UR8 ;  /* 0x0000000c0a0872a5 */ /* 0x000fe2000f8e0008 */
[----:B--2---:R-:W-:Y:S01]  /*126f0*/  R2UR UR12, R2 ;  /* 0x00000000020c72ca */ /* 0x004fe200000e0000 */
[----:B------:R-:W-:Y:S01]  /*12700*/  UIMAD UR10, UR10, UR13, UR4 ;  /* 0x0000000d0a0a72a4 */ /* 0x000fe2000f8e0204 */
[----:B------:R-:W-:Y:S01]  /*12710*/  ULDC UR11, c[0x0][0x618] ;  /* 0x00018600000b7ab9 */ /* 0x000fe20000000800 */
[----:B------:R-:W-:Y:S02]  /*12720*/  ULDC UR21, c[0x0][0x658] ;  /* 0x0001960000157ab9 */ /* 0x000fe40000000800 */
[----:B------:R-:W-:Y:S01]  /*12730*/  UIADD3 UR9, UR9, UR10, URZ ;  /* 0x0000000a09097290 */ /* 0x000fe2000fffe03f */
[----:B------:R-:W-:Y:S01]  /*12740*/  UMOV UR15, 0xffffffff ;  /* 0xffffffff000f7882 */ /* 0x000fe20000000000 */
[----:B------:R-:W-:Y:S01]  /*12750*/  ULDC.64 UR4, c[0x0][0x640] ;  /* 0x0001900000047ab9 */ /* 0x000fe20000000a00 */
[----:B------:R-:W-:Y:S01]  /*12760*/  USHF.L.U32 UR15, UR15, UR21, URZ ;  /* 0x000000150f0f7299 */ /* 0x000fe2000800063f */
[----:B------:R-:W-:Y:S01]  /*12770*/  ISETP.NE.U32.AND P0, PT, RZ, UR4, PT ;  /* 0x00000004ff007c0c */ /* 0x000fe2000bf05070 */
[----:B------:R-:W-:-:S02]  /*12780*/  USHF.R.U64 UR16, UR8, UR11, UR9 ;  /* 0x0000000b08107299 */ /* 0x000fc40008001209 */
[----:B------:R-:W-:Y:S01]  /*12790*/  USHF.R.U32.HI UR8, URZ, UR11, UR9 ;  /* 0x0000000b3f087299 */ /* 0x000fe20008011609 */
[----:B0-----:R-:W-:Y:S01]  /*127a0*/  R2UR UR14, R0 ;  /* 0x00000000000e72ca */ /* 0x001fe200000e0000 */
[----:B------:R-:W-:Y:S01]  /*127b0*/  ULDC UR17, c[0x0][0x608] ;  /* 0x0001820000117ab9 */ /* 0x000fe20000000800 */
[----:B------:R-:W-:Y:S01]  /*127c0*/  ULOP3.LUT UR41, URZ, UR15, URZ, 0x33, !UPT ;  /* 0x0000000f3f297292 */ /* 0x000fe2000f8e333f */
[----:B------:R-:W-:Y:S01]  /*127d0*/  ISETP.NE.AND.EX P0, PT, RZ, UR5, PT, P0 ;  /* 0x00000005ff007c0c */ /* 0x000fe2000bf05300 */
[----:B------:R-:W-:Y:S02]  /*127e0*/  USHF.R.U64 UR15, UR16, UR17, UR8 ;  /* 0x00000011100f7299 */ /* 0x000fe40008001208 */
[----:B------:R-:W-:Y:S02]  /*127f0*/  USHF.R.U32.HI UR8, URZ, UR17, UR8 ;  /* 0x000000113f087299 */ /* 0x000fe40008011608 */
[----:B------:R-:W-:Y:S02]  /*12800*/  UIADD3 UR12, -UR12, URZ, URZ ;  /* 0x0000003f0c0c7290 */ /* 0x000fe4000fffe13f */
[----:B------:R-:W-:Y:S01]  /*12810*/  USHF.R.U64 UR17, UR15, UR21, UR8 ;  /* 0x000000150f117299 */ /* 0x000fe20008001208 */
[----:B------:R-:W-:Y:S01]  /*12820*/  UMOV UR19, 0x1 ;  /* 0x0000000100137882 */ /* 0x000fe20000000000 */
[----:B------:R-:W-:Y:S01]  /*12830*/  ULDC UR13, c[0x0][0x144] ;  /* 0x00005100000d7ab9 */ /* 0x000fe20000000800 */
[----:B------:R-:W-:Y:S01]  /*12840*/  ULDC UR7, c[0x0][0x600] ;  /* 0x0001800000077ab9 */ /* 0x000fe20000000800 */
[----:B------:R-:W-:-:S02]  /*12850*/  USHF.L.U32 UR24, UR19, UR21, URZ ;  /* 0x0000001513187299 */ /* 0x000fc4000800063f */
[----:B------:R-:W-:Y:S02]  /*12860*/  USHF.R.U32.HI UR8, URZ, UR21, UR8 ;  /* 0x000000153f087299 */ /* 0x000fe40008011608 */
[----:B------:R-:W-:Y:S02]  /*12870*/  UIMAD UR21, UR13, UR12, UR6 ;  /* 0x0000000c0d1572a4 */ /* 0x000fe4000f8e0206 */
[----:B------:R-:W-:Y:S02]  /*12880*/  UIADD3 UR20, UR7, -0x1, URZ ;  /* 0xffffffff07147890 */ /* 0x000fe4000fffe03f */
[----:B------:R-:W-:Y:S01]  /*12890*/  UIADD3 UR19, -UR14, URZ, URZ ;  /* 0x0000003f0e137290 */ /* 0x000fe2000fffe13f */
        /* <DEDUP_REMOVED lines=17> */
.L_x_545:
[----:B------:R-:W-:Y:S01]  /*129b0*/  UISETP.NE.AND UP0, UPT, UR46, URZ, UPT ;  /* 0x0000003f2e00728c */ /* 0x000fe2000bf05270 */
[----:B------:R-:W-:Y:S01]  /*129c0*/  IMAD.MOV.U32 R0, RZ, RZ, 0x1 ;  /* 0x00000001ff007424 */ /* 0x000fe200078e00ff */
[----:B------:R-:W-:Y:S02]  /*129d0*/  USHF.R.U64 UR4, UR6, UR22, UR8 ;  /* 0x0000001606047299 */ /* 0x000fe40008001208 */
[----:B------:R-:W-:Y:S02]  /*129e0*/  ULOP3.LUT UR41, UR15, UR41, URZ, 0xc0, !UPT ;  /* 0x000000290f297292 */ /* 0x000fe4000f8ec03f */
[----:B------:R-:W-:Y:S02]  /*129f0*/  UIADD3 UR5, -UR4, URZ, URZ ;  /* 0x0000003f04057290 */ /* 0x000fe4000fffe13f */
[----:B------:R-:W-:Y:S02]  /*12a00*/  UIMAD UR41, UR24, UR4, UR41 ;  /* 0x00000004182972a4 */ /* 0x000fe4000f8e0229 */
[----:B------:R-:W-:-:S02]  /*12a10*/  ULOP3.LUT UR16, UR16, UR20, URZ, 0xc0, !UPT ;  /* 0x0000001410107292 */ /* 0x000fc4000f8ec03f */
[----:B------:R-:W-:Y:S02]  /*12a20*/  @UP0 UIMAD UR21, UR25, UR19, UR18 ;  /* 0x00000013191502a4 */ /* 0x000fe4000f8e0212 */
[----:B------:R-:W-:-:S03]  /*12a30*/  UIMAD UR4, UR5, UR23, UR17 ;  /* 0x00000017050472a4 */ /* 0x000fc6000f8e0211 */
[----:B------:R-:W-:Y:S01]  /*12a40*/  ULDC UR5, c[0x0][0x610] ;  /* 0x0001840000057ab9 */ /* 0x000fe20000000800 */
[----:B------:R-:W-:Y:S02]  /*12a50*/  UIMAD UR4, UR4, UR7, UR16 ;  /* 0x00000007040472a4 */ /* 0x000fe4000f8e0210 */
[----:B------:R-:W-:-:S04]  /*12a60*/  UIMAD UR41, UR41, UR5, UR21 ;  /* 0x00000005292972a4 */ /* 0x000fc8000f8e0215 */
[----:B------:R-:W-:Y:S02]  /*12a70*/  USEL UR42, UR4, UR41, !UP0 ;  /* 0x00000029042a7287 */ /* 0x000fe4000c000000 */
[----:B------:R-:W-:-:S12]  /*12a80*/  USEL UR41, UR41, UR4, !UP0 ;  /* 0x0000000429297287 */ /* 0x000fd8000c000000 */
.L_x_543:
[----:B------:R-:W-:-:S13]  /*12a90*/  LOP3.LUT P0, RZ, R0, 0xff, RZ, 0xc0, !PT ;  /* 0x000000ff00ff7812 */ /* 0x000fda000780c0ff */
[----:B------:R-:W-:Y:S05]  /*12aa0*/  @P0 BRA `(.L_x_546) ;  /* 0xfffffee400a80947 */ /* 0x000fea000383ffff */
[----:B------:R-:W-:Y:S05]  /*12ab0*/  EXIT ;  /* 0x000000000000794d */ /* 0x000fea0003800000 */
.L_x_3:
[----:B------:R-:W2:Y:S01]  /*12ac0*/  LDL R5, [R1+0x204] ;  /* 0x0002040001057983 */ /* 0x000ea20000100800 */
[----:B------:R-:W-:-:S03]  /*12ad0*/  ULDC.64 UR8, c[0x0][0x650] ;  /* 0x0001940000087ab9 */ /* 0x000fc60000000a00 */
[----:B------:R-:W3:Y:S01]  /*12ae0*/  LDL R4, [R1+0x200] ;  /* 0x0002000001047983 */ /* 0x000ee20000100800 */
[----:B------:R-:W-:Y:S01]  /*12af0*/  PRMT R0, RZ, 0x7610, R0 ;  /* 0x00007610ff007816 */ /* 0x000fe20000000000 */
[----:B------:R-:W-:Y:S01]  /*12b00*/  IMAD.MOV.U32 R2, RZ, RZ, -0x1 ;  /* 0xffffffffff027424 */ /* 0x000fe200078e00ff */
[----:B------:R-:W-:Y:S01]  /*12b10*/  MOV R3, 0xffffffff ;  /* 0xffffffff00037802 */ /* 0x000fe20000000f00 */
[----:B------:R-:W-:Y:S01]  /*12b20*/  IMAD.MOV.U32 R9, RZ, RZ, -0x1 ;  /* 0xffffffffff097424 */ /* 0x000fe200078e00ff */
[----:B--2---:R-:W-:-:S04]  /*12b30*/  ISETP.GE.U32.AND P0, PT, R5, UR8, PT ;  /* 0x0000000805007c0c */ /* 0x004fc8000bf06070 */
[----:B---3--:R-:W-:-:S13]  /*12b40*/  ISETP.GE.U32.AND.EX P0, PT, R4, UR9, PT, P0 ;  /* 0x0000000904007c0c */ /* 0x008fda000bf06100 */
[----:B------:R-:W-:Y:S05]  /*12b50*/  @P0 BRA `(.L_x_547) ;  /* 0x00000004008c0947 */ /* 0x000fea0003800000 */
[----:B------:R-:W-:Y:S01]  /*12b60*/  I2FP.F32.U32 R0, UR4 ;  /* 0x0000000400007c45 */ /* 0x000fe20008201000 */
[----:B0-----:R-:W-:Y:S01]  /*12b70*/  ULDC.64 UR16, c[0x0][0x628] ;  /* 0x00018a0000107ab9 */ /* 0x001fe20000000a00 */
        /* <DEDUP_REMOVED lines=24> */
.L_x_548:
        /* <DEDUP_REMOVED lines=24> */
[----:B------:R-:W-:Y:S01]  /*12e80*/  UMOV UR19, 0x1 ;  /* 0x0000000100137882 */ /* 0x000fe20000000000 */
[----:B------:R-:W-:Y:S01]  /*12e90*/  ULDC UR20, c[0x0][0x608] ;  /* 0x0001820000147ab9 */ /* 0x000fe20000000800 */
[----:B------:R-:W-:Y:S01]  /*12ea0*/  USHF.L.U32 UR26, UR19, UR23, URZ ;  /* 0x00000017131a7299 */ /* 0x000fe2000800063f */
[----:B------:R-:W-:Y:S01]  /*12eb0*/  ISETP.NE.AND.EX P0, PT, RZ, UR9, PT, P0 ;  /* 0x00000009ff007c0c */ /* 0x000fe2000bf05300 */
[----:B------:R-:W-:Y:S02]  /*12ec0*/  USHF.R.U64 UR19, UR18, UR20, UR11 ;  /* 0x0000001412137299 */ /* 0x000fe4000800120b */
[----:B------:R-:W-:Y:S02]  /*12ed0*/  USHF.R.U32.HI UR11, URZ, UR20, UR11 ;  /* 0x000000143f0b7299 */ /* 0x000fe4000801160b */
[----:B------:R-:W-:-:S02]  /*12ee0*/  UIADD3 UR15, -UR15, URZ, URZ ;  /* 0x0000003f0f0f7290 */ /* 0x000fc4000fffe13f */
[----:B------:R-:W-:Y:S01]  /*12ef0*/  USHF.R.U64 UR20, UR19, UR23, UR11 ;  /* 0x0000001713147299 */ /* 0x000fe2000800120b */
[----:B------:R-:W-:Y:S01]  /*12f00*/  ULDC UR16, c[0x0][0x144] ;  /* 0x0000510000107ab9 */ /* 0x000fe20000000800 */
[----:B------:R-:W-:Y:S01]  /*12f10*/  ULDC UR6, c[0x0][0x600] ;  /* 0x0001800000067ab9 */ /* 0x000fe20000000800 */
[----:B------:R-:W-:Y:S02]  /*12f20*/  USHF.R.U32.HI UR11, URZ, UR23, UR11 ;  /* 0x000000173f0b7299 */ /* 0x000fe4000801160b */
[----:B------:R-:W-:Y:S02]  /*12f30*/  UIMAD UR23, UR16, UR15, UR4 ;  /* 0x0000000f101772a4 */ /* 0x000fe4000f8e0204 */
[----:B------:R-:W-:Y:S02]  /*12f40*/  UIADD3 UR22, UR6, -0x1, URZ ;  /* 0xffffffff06167890 */ /* 0x000fe4000fffe03f */
[----:B------:R-:W-:Y:S02]  /*12f50*/  ULOP3.LUT UR27, URZ, UR13, URZ, 0x33, !UPT ;  /* 0x0000000d3f1b7292 */ /* 0x000fe4000f8e333f */
        /* <DEDUP_REMOVED lines=18> */
.L_x_549:
[----:B------:R-:W-:Y:S01]  /*13080*/  UISETP.NE.AND UP0, UPT, UR46, URZ, UPT ;  /* 0x0000003f2e00728c */ /* 0x000fe2000bf05270 */
[----:B------:R-:W-:Y:S01]  /*13090*/  IMAD.MOV.U32 R0, RZ, RZ, 0x1 ;  /* 0x00000001ff007424 */ /* 0x000fe200078e00ff */
[----:B------:R-:W-:Y:S01]  /*130a0*/  USHF.R.U64 UR8, UR4, UR24, UR11 ;  /* 0x0000001804087299 */ /* 0x000fe2000800120b */
[----:B------:R-:W-:Y:S01]  /*130b0*/  MOV R9, UR5 ;  /* 0x0000000500097c02 */ /* 0x000fe20008000f00 */
[----:B------:R-:W-:Y:S02]  /*130c0*/  ULOP3.LUT UR4, UR19, UR27, URZ, 0xc0, !UPT ;  /* 0x0000001b13047292 */ /* 0x000fe4000f8ec03f */
[----:B------:R-:W-:Y:S02]  /*130d0*/  ULOP3.LUT UR18, UR18, UR22, URZ, 0xc0, !UPT ;  /* 0x0000001612127292 */ /* 0x000fe4000f8ec03f */
[----:B------:R-:W-:-:S03]  /*130e0*/  UIMAD UR4, UR26, UR8, UR4 ;  /* 0x000000081a0472a4 */ /* 0x000fc6000f8e0204 */
[----:B------:R-:W-:Y:S02]  /*130f0*/  @UP0 UIMAD UR23, UR28, UR21, UR7 ;  /* 0x000000151c1702a4 */ /* 0x000fe4000f8e0207 */
[----:B------:R-:W-:-:S03]  /*13100*/  UIADD3 UR7, -UR8, URZ, URZ ;  /* 0x0000003f08077290 */ /* 0x000fc6000fffe13f */
[----:B------:R-:W-:Y:S01]  /*13110*/  ULDC UR8, c[0x0][0x610] ;  /* 0x0001840000087ab9 */ /* 0x000fe20000000800 */
[----:B------:R-:W-:Y:S02]  /*13120*/  UIMAD UR7, UR7, UR25, UR20 ;  /* 0x00000019070772a4 */ /* 0x000fe4000f8e0214 */
[----:B------:R-:W-:Y:S02]  /*13130*/  UIMAD UR4, UR4, UR8, UR23 ;  /* 0x00000008040472a4 */ /* 0x000fe4000f8e0217 */
[----:B------:R-:W-:-:S04]  /*13140*/  UIMAD UR7, UR7, UR6, UR18 ;  /* 0x00000006070772a4 */ /* 0x000fc8000f8e0212 */
[----:B------:R-:W-:Y:S02]  /*13150*/  USEL UR6, UR7, UR4, !UP0 ;  /* 0x0000000407067287 */ /* 0x000fe4000c000000 */
[----:B------:R-:W-:-:S04]  /*13160*/  USEL UR4, UR4, UR7, !UP0 ;  /* 0x0000000704047287 */ /* 0x000fc8000c000000 */
[----:B------:R-:W-:Y:S02]  /*13170*/  IMAD.U32 R2, RZ, RZ, UR6 ;  /* 0x00000006ff027e24 */ /* 0x000fe4000f8e00ff */
[----:B------:R-:W-:-:S07]  /*13180*/  IMAD.U32 R3, RZ, RZ, UR4 ;  /* 0x00000004ff037e24 */ /* 0x000fce000f8e00ff */
.L_x_547:
[----:B------:R-:W-:-:S08]  /*13190*/  NOP ;  /* 0x0000000000007918 */ /* 0x000fd00000000000 */
[----:B0-----:R-:W0:-:S00]  /*131a0*/  USETMAXREG.DEALLOC.CTAPOOL 0x18 ;  /* 0x00000018000079c8 */ /* 0x001e0000080e0500 */
[----:B------:R-:W-:-:S13]  /*131b0*/  ISETP.NE.AND P0, PT, RZ, UR10, PT ;  /* 0x0000000aff007c0c */ /* 0x000fda000bf05270 */
[----:B------:R-:W-:Y:S05]  /*131c0*/  @P0 EXIT ;  /* 0x000000000000094d */ /* 0x000fea0003800000 */
[----:B0-----:R-:W-:Y:S01]  /*131d0*/  LOP3.LUT P0, RZ, R0, 0xff, RZ, 0xc0, !PT ;  /* 0x000000ff00ff7812 */ /* 0x001fe2000780c0ff */
[----:B------:R-:W-:Y:S01]  /*131e0*/  IMAD.MOV.U32 R0, RZ, RZ, 0x1 ;  /* 0x00000001ff007424 */ /* 0x000fe200078e00ff */
[----:B------:R-:W-:-:S11]  /*131f0*/  MOV R6, RZ ;  /* 0x000000ff00067202 */ /* 0x000fd60000000f00 */
[----:B------:R-:W-:Y:S05]  /*13200*/  @!P0 BRA `(.L_x_550) ;  /* 0x0000000c005c8947 */ /* 0x000fea0003800000 */
[----:B------:R-:W0:Y:S01]  /*13210*/  S2R R4, SR_TID.X ;  /* 0x0000000000047919 */ /* 0x000e220000002100 */
[----:B------:R-:W-:Y:S01]  /*13220*/  ULDC UR4, c[0x0][0x28c] ;  /* 0x0000a30000047ab9 */ /* 0x000fe20000000800 */
[----:B------:R-:W-:Y:S01]  /*13230*/  ULDC UR6, c[0x0][0x658] ;  /* 0x0001960000067ab9 */ /* 0x000fe20000000800 */
[----:B------:R-:W-:Y:S01]  /*13240*/  UIADD3 UR10, UR4, 0x3f, URZ ;  /* 0x0000003f040a7890 */ /* 0x000fe2000fffe03f */
[----:B------:R-:W-:Y:S01]  /*13250*/  BSSY B0, `(.L_x_550) ;  /* 0x00000d2000007945 */ /* 0x000fe20003800000 */
[----:B------:R-:W-:Y:S01]  /*13260*/  UMOV UR7, 0xffffffff ;  /* 0xffffffff00077882 */ /* 0x000fe20000000000 */
[----:B------:R-:W-:Y:S01]  /*13270*/  ULDC UR5, c[0x0][0x600] ;  /* 0x0001800000057ab9 */ /* 0x000fe20000000800 */
[----:B------:R-:W-:Y:S01]  /*13280*/  UMOV UR9, 0x1 ;  /* 0x0000000100097882 */ /* 0x000fe20000000000 */
[----:B------:R-:W-:Y:S01]  /*13290*/  USHF.L.U32 UR7, UR7, UR6, URZ ;  /* 0x0000000607077299 */ /* 0x000fe2000800063f */
[----:B------:R-:W-:Y:S01]  /*132a0*/  IMAD.MOV.U32 R8, RZ, RZ, 0x1 ;  /* 0x00000001ff087424 */ /* 0x000fe200078e00ff */
[----:B------:R-:W-:Y:S01]  /*132b0*/  UIADD3 UR4, UR5, -0x1, URZ ;  /* 0xffffffff05047890 */ /* 0x000fe2000fffe03f */
[----:B------:R-:W-:Y:S01]  /*132c0*/  IMAD.MOV.U32 R0, RZ, RZ, 0x1 ;  /* 0x00000001ff007424 */ /* 0x000fe200078e00ff */
[----:B------:R-:W-:Y:S01]  /*132d0*/  USHF.R.S32.HI UR11, URZ, 0x1f, UR10 ;  /* 0x0000001f3f0b7899 */ /* 0x000fe2000801140a */
[----:B------:R-:W-:Y:S01]  /*132e0*/  IMAD.MOV.U32 R6, RZ, RZ, RZ ;  /* 0x000000ffff067224 */ /* 0x000fe200078e00ff */
[----:B------:R-:W-:Y:S01]  /*132f0*/  ULDC UR8, c[0x0][0xc] ;  /* 0x0000030000087ab9 */ /* 0x000fe20000000800 */
[----:B------:R-:W-:-:S02]  /*13300*/  USHF.L.U32 UR5, UR9, UR6, URZ ;  /* 0x0000000609057299 */ /* 0x000fc4000800063f */
[----:B------:R-:W-:Y:S01]  /*13310*/  ULEA.HI UR11, UR11, UR10, URZ, 0x6 ;  /* 0x0000000a0b0b7291 */ /* 0x000fe2000f8f303f */
[----:B------:R-:W-:Y:S01]  /*13320*/  ULDC UR9, c[0x0][0x10] ;  /* 0x0000040000097ab9 */ /* 0x000fe20000000800 */
[----:B------:R-:W-:Y:S02]  /*13330*/  ULOP3.LUT UR6, URZ, UR7, URZ, 0x33, !UPT ;  /* 0x000000073f067292 */ /* 0x000fe4000f8e333f */
[----:B------:R-:W-:Y:S01]  /*13340*/  UIMAD.WIDE.U32 UR8, UR8, UR9, URZ ;  /* 0x00000009080872a5 */ /* 0x000fe2000f8e003f */
[----:B------:R-:W-:Y:S01]  /*13350*/  ULDC UR7, c[0x0][0x14] ;  /* 0x0000050000077ab9 */ /* 0x000fe20000000800 */
[----:B------:R-:W-:Y:S02]  /*13360*/  USHF.R.S32.HI UR18, URZ, 0x6, UR11 ;  /* 0x000000063f127899 */ /* 0x000fe4000801140b */
[----:B------:R-:W-:Y:S02]  /*13370*/  UIMAD.WIDE.U32 UR20, UR8, UR7, URZ ;  /* 0x00000007081472a5 */ /* 0x000fe4000f8e003f */
[----:B------:R-:W-:-:S02]  /*13380*/  UIMAD UR13, UR9, UR7, URZ ;  /* 0x00000007090d72a4 */ /* 0x000fc4000f8e023f */
[----:B------:R-:W-:Y:S01]  /*13390*/  ULOP3.LUT UR24, UR40, 0x2, URZ, 0xfc, !UPT ;  /* 0x0000000228187892 */ /* 0x000fe2000f8efc3f */
[C---:B0-----:R-:W-:Y:S01]  /*133a0*/  LOP3.LUT P2, RZ, R4.reuse, 0x7f, RZ, 0xc0, !PT ;  /* 0x0000007f04ff7812 */ /* 0x041fe2000784c0ff */
[----:B------:R-:W-:Y:S01]  /*133b0*/  UIADD3 UR13, UR21, UR13, URZ ;  /* 0x0000000d150d7290 */ /* 0x000fe2000fffe03f */
[----:B------:R-:W-:Y:S01]  /*133c0*/  LOP3.LUT P0, RZ, R4, 0x1f, RZ, 0xc0, !PT ;  /* 0x0000001f04ff7812 */ /* 0x000fe2000780c0ff */
[----:B------:R-:W-:Y:S01]  /*133d0*/  UIADD3 UR25, UR18, 0x1, URZ ;  /* 0x0000000112197890 */ /* 0x000fe2000fffe03f */
[----:B------:R-:W-:Y:S02]  /*133e0*/  ULDC.64 UR22, c[0x0][0x198] ;  /* 0x0000660000167ab9 */ /* 0x000fe40000000a00 */
[----:B------:R-:W-:-:S13]  /*133f0*/  PLOP3.LUT P0, PT, P0, P2, PT, 0x8a, 0x0 ;  /* 0x000000000000781c */ /* 0x000fda0000705172 */
.L_x_562:
[----:B------:R-:W-:-:S03]  /*13400*/  UMOV UR7, 0xffffffff ;  /* 0xffffffff00077882 */ /* 0x000fc60000000000 */
[----:B------:R-:W-:Y:S05]  /*13410*/  BRA.DIV UR7, `(.L_x_551) ;  /* 0x00000012070c7947 */ /* 0x000fea000b800000 */
[----:B------:R-:W-:-:S13]  /*13420*/  ELECT P6, URZ, PT ;  /* 0x00000000003f782f */ /* 0x000fda00038c0000 */
.L_x_575:
[----:B------:R-:W0:Y:S01]  /*13430*/  LDC R4, c[0x0][0x28c] ;  /* 0x0000a300ff047b82 */ /* 0x000e220000000800 */
[----:B------:R-:W-:Y:S01]  /*13440*/  BSSY B1, `(.L_x_552) ;  /* 0x0000035000017945 */ /* 0x000fe20003800000 */
[----:B0-----:R-:W-:-:S13]  /*13450*/  ISETP.LT.OR P6, PT, R4, 0x1, !P6 ;  /* 0x000000010400780c */ /* 0x001fda00077c1670 */
[----:B------:R-:W-:Y:S05]  /*13460*/  @P6 BRA `(.L_x_553) ;  /* 0x0000000000c86947 */ /* 0x000fea0003800000 */
[----:B------:R-:W-:Y:S01]  /*13470*/  IMAD.SHL.U32 R11, R3, 0x100, RZ ;  /* 0x00000100030b7824 */ /* 0x000fe200078e00ff */
[----:B------:R-:W-:Y:S01]  /*13480*/  SHF.L.U32 R2, R2, 0x8, RZ ;  /* 0x0000000802027819 */ /* 0x000fe200000006ff */
[----:B------:R-:W-:Y:S01]  /*13490*/  IMAD.MOV.U32 R12, RZ, RZ, RZ ;  /* 0x000000ffff0c7224 */ /* 0x000fe200078e00ff */
[----:B------:R-:W-:Y:S01]  /*134a0*/  MOV R3, R0 ;  /* 0x0000000000037202 */ /* 0x000fe20000000f00 */
[----:B------:R-:W-:Y:S02]  /*134b0*/  IMAD.U32 R14, RZ, RZ, UR25 ;  /* 0x00000019ff0e7e24 */ /* 0x000fe4000f8e00ff */
[----:B------:R-:W-:-:S07]  /*134c0*/  IMAD.MOV.U32 R4, RZ, RZ, R6 ;  /* 0x000000ffff047224 */ /* 0x000fce00078e0006 */
.L_x_557:
[----:B------:R-:W0:Y:S01]  /*134d0*/  S2R R10, SR_CgaCtaId ;  /* 0x00000000000a7919 */ /* 0x000e220000008800 */
[----:B------:R-:W-:Y:S01]  /*134e0*/  MOV R5, 0x400 ;  /* 0x0000040000057802 */ /* 0x000fe20000000f00 */
[----:B------:R-:W1:Y:S03]  /*134f0*/  @!P2 LDC R7, c[0x0][0x500] ;  /* 0x00014000ff07ab82 */ /* 0x000e660000000800 */
[----:B0-----:R-:W-:Y:S02]  /*13500*/  LEA R13, R10, R5, 0x18 ;  /* 0x000000050a0d7211 */ /* 0x001fe400078ec0ff */
[----:B------:R-:W-:-:S03]  /*13510*/  SHF.L.U32 R5, R3, 0x1f, RZ ;  /* 0x0000001f03057819 */ /* 0x000fc600000006ff */
[----:B------:R-:W-:-:S04]  /*13520*/  IMAD R10, R4, 0x8, R13 ;  /* 0x00000008040a7824 */ /* 0x000fc800078e020d */
[----:B------:R-:W0:Y:S02]  /*13530*/  SYNCS.PHASECHK.TRANS64.TRYWAIT P1, [R10+URZ+0x30], R5 ;  /* 0x000030050a0075a7 */ /* 0x000e24000802017f */
[----:B01----:R-:W-:Y:S05]  /*13540*/  @!P1 BRA `(.L_x_554) ;  /* 0x0000000c00e09947 */ /* 0x003fea0003800000 */
.L_x_576:
[----:B------:R-:W-:Y:S01]  /*13550*/  UPRMT UR7, UR24, 0x9910, URZ ;  /* 0x0000991018077896 */ /* 0x000fe2000800003f */
[----:B------:R1:W-:Y:S03]  /*13560*/  @!P2 SYNCS.ARRIVE.TRANS64 RZ, [R10+URZ], R7 ;  /* 0x000000070affa9a7 */ /* 0x0003e6000800003f */
[----:B------:R-:W-:-:S06]  /*13570*/  UISETP.NE.AND UP0, UPT, UR7, 0x2, UPT ;  /* 0x000000020700788c */ /* 0x000fcc000bf05270 */
[----:B------:R-:W-:-:S13]  /*13580*/  PLOP3.LUT P1, PT, PT, PT, UP0, 0x80, 0x0 ;  /* 0x000000000000781c */ /* 0x000fda0003f2f008 */
[----:B-1----:R-:W-:Y:S05]  /*13590*/  @P1 BRA `(.L_x_555) ;  /* 0x0000000000041947 */ /* 0x002fea0003800000 */
[----:B------:R-:W-:Y:S01]  /*135a0*/  BPT.TRAP 0x1 ;  /* 0x000000040000795c */ /* 0x000fe20000300000 */
.L_x_555:
[----:B------:R-:W-:Y:S05]  /*135b0*/  @P0 BRA `(.L_x_556) ;  /* 0x0000000000040947 */ /* 0x000fea0003800000 */
[----:B------:R-:W-:Y:S01]  /*135c0*/  BPT.TRAP 0x1 ;  /* 0x000000040000795c */ /* 0x000fe20000300000 */
.L_x_556:
[----:B------:R-:W-:Y:S01]  /*135d0*/  IMAD R13, R4, 0x4000, R13 ;  /* 0x00004000040d7824 */ /* 0x000fe200078e020d */
[----:B------:R-:W-:Y:S01]  /*135e0*/  R2UR UR9, R10 ;  /* 0x000000000a0972ca */ /* 0x000fe200000e0000 */
[----:B------:R-:W-:Y:S01]  /*135f0*/  VIADD R14, R14, 0xffffffff ;  /* 0xffffffff0e0e7836 */ /* 0x000fe20000000000 */
[----:B------:R-:W-:Y:S01]  /*13600*/  UIADD3 UR14, UP0, UR22, 0xf0, URZ ;  /* 0x000000f0160e7890 */ /* 0x000fe2000ff1e03f */
[----:B------:R-:W-:Y:S01]  /*13610*/  R2UR UR11, R11 ;  /* 0x000000000b0b72ca */ /* 0x000fe200000e0000 */
[----:B------:R-:W-:Y:S01]  /*13620*/  UIADD3 UR26, UP1, UR22, 0x1f0, URZ ;  /* 0x000001f0161a7890 */ /* 0x000fe2000ff3e03f */
[----:B------:R-:W-:Y:S01]  /*13630*/  R2UR UR7, R13 ;  /* 0x000000000d0772ca */ /* 0x000fe200000e0000 */
[----:B------:R-:W-:Y:S01]  /*13640*/  UIADD3.X UR15, URZ, UR23, URZ, UP0, !UPT ;  /* 0x000000173f0f7290 */ /* 0x000fe200087fe43f */
[----:B------:R-:W-:Y:S01]  /*13650*/  R2UR UR10, R12 ;  /* 0x000000000c0a72ca */ /* 0x000fe200000e0000 */
[----:B------:R-:W-:Y:S01]  /*13660*/  UIADD3.X UR27, URZ, UR23, URZ, UP1, !UPT ;  /* 0x000000173f1b7290 */ /* 0x000fe20008ffe43f */
[----:B------:R-:W-:Y:S01]  /*13670*/  R2UR UR12, R9 ;  /* 0x00000000090c72ca */ /* 0x000fe200000e0000 */
[----:B------:R-:W-:Y:S01]  /*13680*/  UMOV UR16, 0x0 ;  /* 0x0000000000107882 */ /* 0x000fe20000000000 */
[----:B------:R-:W-:Y:S01]  /*13690*/  R2UR UR19, R2 ;  /* 0x00000000021372ca */ /* 0x000fe200000e0000 */
[----:B------:R-:W-:Y:S01]  /*136a0*/  UMOV UR17, 0x10000000 ;  /* 0x1000000000117882 */ /* 0x000fe20000000000 */
[----:B------:R-:W-:Y:S01]  /*136b0*/  ISETP.GT.AND P3, PT, R14, 0x1, PT ;  /* 0x000000010e00780c */ /* 0x000fe20003f64270 */
[----:B------:R-:W-:Y:S01]  /*136c0*/  VIADD R12, R12, 0x40 ;  /* 0x000000400c0c7836 */ /* 0x000fe20000000000 */
[----:B------:R-:W-:-:S03]  /*136d0*/  IADD3 R4, R4, 0x1, RZ ;  /* 0x0000000104047810 */ /* 0x000fc60007ffe0ff */
[----:B------:R-:W-:Y:S01]  /*136e0*/  UIADD3 UR8, UR7, 0x180, URZ ;  /* 0x0000018007087890 */ /* 0x000fe2000fffe03f */
[----:B------:R-:W-:Y:S01]  /*136f0*/  ISETP.NE.AND P1, PT, R4, 0x6, PT ;  /* 0x000000060400780c */ /* 0x000fe20003f25270 */
[----:B------:R-:W-:-:S03]  /*13700*/  UIADD3 UR7, UR7, 0x18180, URZ ;  /* 0x0001818007077890 */ /* 0x000fc6000fffe03f */
[----:B0-----:R-:W-:Y:S02]  /*13710*/  SEL R10, RZ, 0x1, P1 ;  /* 0x00000001ff0a7807 */ /* 0x001fe40000800000 */
[----:B------:R-:W-:Y:S02]  /*13720*/  SEL R4, R4, RZ, P1 ;  /* 0x000000ff04047207 */ /* 0x000fe40000800000 */
[----:B------:R0:W-:Y:S01]  /*13730*/  UTMALDG.3D [UR8], [UR14], desc[UR16] ;  /* 0x000010080e0075b4 */ /* 0x0001e20008011000 */
[----:B------:R-:W-:Y:S01]  /*13740*/  LOP3.LUT R3, R3, R10, RZ, 0x3c, !PT ;  /* 0x0000000a03037212 */ /* 0x000fe200078e3cff */
[----:B0-----:R-:W-:Y:S01]  /*13750*/  UMOV UR8, UR7 ;  /* 0x0000000700087c82 */ /* 0x001fe20008000000 */
[----:B------:R-:W-:Y:S02]  /*13760*/  UMOV UR11, UR19 ;  /* 0x00000013000b7c82 */ /* 0x000fe40008000000 */
[----:B------:R0:W-:Y:S02]  /*13770*/  UTMALDG.3D [UR8], [UR26], desc[UR16] ;  /* 0x000010081a0075b4 */ /* 0x0001e40008011000 */
[----:B0-----:R-:W-:Y:S05]  /*13780*/  @P3 BRA `(.L_x_557) ;  /* 0xfffffffc00503947 */ /* 0x001fea000383ffff */
.L_x_553:
[----:B------:R-:W-:Y:S05]  /*13790*/  BSYNC B1 ;  /* 0x0000000000017941 */ /* 0x000fea0003800000 */
.L_x_552:
[----:B------:R-:W2:Y:S01]  /*137a0*/  LDL.LU R15, [R1+0x200] ;  /* 0x00020000010f7983 */ /* 0x000ea20000300800 */
[----:B------:R-:W-:Y:S01]  /*137b0*/  LOP3.LUT P1, RZ, R8, 0xff, RZ, 0xc0, !PT ;  /* 0x000000ff08ff7812 */ /* 0x000fe2000782c0ff */
[----:B------:R-:W-:Y:S01]  /*137c0*/  VIADD R6, R6, UR18 ;  /* 0x0000001206067c36 */ /* 0x000fe20008000000 */
[----:B------:R-:W-:Y:S01]  /*137d0*/  ULDC.64 UR8, c[0x0][0x650] ;  /* 0x0001940000087ab9 */ /* 0x000fe20000000a00 */
[----:B------:R-:W3:Y:S01]  /*137e0*/  LDL.LU R13, [R1+0x204] ;  /* 0x00020400010d7983 */ /* 0x000ee20000300800 */
[----:B------:R-:W-:Y:S01]  /*137f0*/  UISETP.GE.U32.AND UP0, UPT, UR18, 0x6, UPT ;  /* 0x000000061200788c */ /* 0x000fe2000bf06070 */
[----:B------:R-:W-:Y:S01]  /*13800*/  BSSY B1, `(.L_x_558) ;  /* 0x0000074000017945 */ /* 0x000fe20003800000 */
[----:B------:R-:W-:Y:S01]  /*13810*/  IMAD.MOV.U32 R9, RZ, RZ, -0x1 ;  /* 0xffffffffff097424 */ /* 0x000fe200078e00ff */
[----:B------:R-:W-:Y:S02]  /*13820*/  PRMT R4, RZ, 0x7610, R4 ;  /* 0x00007610ff047816 */ /* 0x000fe40000000004 */
[----:B------:R-:W-:-:S02]  /*13830*/  PRMT R8, RZ, 0x7610, R8 ;  /* 0x00007610ff087816 */ /* 0x000fc40000000008 */
[----:B------:R-:W-:Y:S02]  /*13840*/  PLOP3.LUT P3, PT, PT, PT, UP0, 0x80, 0x0 ;  /* 0x000000000000781c */ /* 0x000fe40003f6f008 */
[----:B------:R-:W0:Y:S01]  /*13850*/  @P1 S2R R3, SR_CgaCtaId ;  /* 0x0000000000031919 */ /* 0x000e220000008800 */
[----:B------:R-:W-:-:S04]  /*13860*/  @P1 MOV R2, 0x400 ;  /* 0x0000040000021802 */ /* 0x000fc80000000f00 */
[----:B0-----:R-:W-:-:S04]  /*13870*/  @P1 LEA R2, R3, R2, 0x18 ;  /* 0x0000000203021211 */ /* 0x001fc800078ec0ff */
[----:B------:R0:W-:Y:S01]  /*13880*/  @P1 SYNCS.ARRIVE.TRANS64.A1T0 RZ, [R2+URZ+0x78], RZ ;  /* 0x000078ff02ff19a7 */ /* 0x0001e2000810003f */
[----:B------:R-:W-:Y:S02]  /*13890*/  ISETP.GT.U32.AND P1, PT, R6, 0x5, PT ;  /* 0x000000050600780c */ /* 0x000fe40003f24070 */
[----:B0-----:R-:W-:-:S04]  /*138a0*/  MOV R2, UR18 ;  /* 0x0000001200027c02 */ /* 0x001fc80008000f00 */
[----:B------:R-:W-:Y:S01]  /*138b0*/  ISETP.LT.U32.AND P1, PT, R2, 0x6, P1 ;  /* 0x000000060200780c */ /* 0x000fe20000f21070 */
[----:B------:R-:W-:-:S04]  /*138c0*/  IMAD.WIDE.U32 R2, R6, -0x55555555, RZ ;  /* 0xaaaaaaab06027825 */ /* 0x000fc800078e00ff */
[----:B------:R-:W-:Y:S01]  /*138d0*/  IMAD.MOV.U32 R2, RZ, RZ, -0x1 ;  /* 0xffffffffff027424 */ /* 0x000fe200078e00ff */
[----:B------:R-:W-:Y:S02]  /*138e0*/  SHF.R.U32.HI R5, RZ, 0x2, R3 ;  /* 0x00000002ff057819 */ /* 0x000fe40000011603 */
[----:B------:R-:W-:-:S03]  /*138f0*/  SEL R3, RZ, 0x1, !P1 ;  /* 0x00000001ff037807 */ /* 0x000fc60004800000 */
[----:B------:R-:W-:Y:S01]  /*13900*/  IMAD R6, R5, -0x6, R6 ;  /* 0xfffffffa05067824 */ /* 0x000fe200078e0206 */
[----:B------:R-:W-:Y:S01]  /*13910*/  LOP3.LUT R0, R0, R3, RZ, 0x3c, !PT ;  /* 0x0000000300007212 */ /* 0x000fe200078e3cff */
[----:B------:R-:W-:-:S03]  /*13920*/  IMAD.MOV.U32 R3, RZ, RZ, -0x1 ;  /* 0xffffffffff037424 */ /* 0x000fc600078e00ff */
[----:B------:R-:W-:Y:S02]  /*13930*/  @P3 LOP3.LUT R0, R0, 0x1, R5, 0x78, !PT ;  /* 0x0000000100003812 */ /* 0x000fe400078e7805 */
[----:B---3--:R-:W-:-:S04]  /*13940*/  IADD3 R13, P1, R13, UR20, RZ ;  /* 0x000000140d0d7c10 */ /* 0x008fc8000ff3e0ff */
[----:B--2---:R-:W-:Y:S01]  /*13950*/  IADD3.X R15, R15, UR13, RZ, P1, !PT ;  /* 0x0000000d0f0f7c10 */ /* 0x004fe20008ffe4ff */
[----:B------:R0:W-:Y:S01]  /*13960*/  STL [R1+0x204], R13 ;  /* 0x0002040d01007387 */ /* 0x0001e20000100800 */
[----:B------:R-:W-:-:S03]  /*13970*/  ISETP.GE.U32.AND P1, PT, R13, UR8, PT ;  /* 0x000000080d007c0c */ /* 0x000fc6000bf26070 */
[----:B------:R0:W-:Y:S01]  /*13980*/  STL [R1+0x200], R15 ;  /* 0x0002000f01007387 */ /* 0x0001e20000100800 */
[----:B------:R-:W-:-:S13]  /*13990*/  ISETP.GE.U32.AND.EX P1, PT, R15, UR9, PT, P1 ;  /* 0x000000090f007c0c */ /* 0x000fda000bf26110 */
[----:B0-----:R-:W-:Y:S05]  /*139a0*/  @P1 BRA `(.L_x_559) ;  /* 0x0000000400641947 */ /* 0x001fea0003800000 */
[----:B------:R-:W0:Y:S01]  /*139b0*/  S2R R7, SR_CTAID.X ;  /* 0x0000000000077919 */ /* 0x000e220000002500 */
[----:B------:R-:W-:Y:S01]  /*139c0*/  ULDC UR7, c[0x0][0x150] ;  /* 0x0000540000077ab9 */ /* 0x000fe20000000800 */
[----:B------:R-:W1:Y:S01]  /*139d0*/  LDC R4, c[0x0][0x144] ;  /* 0x00005100ff047b82 */ /* 0x000e620000000800 */
[----:B------:R-:W-:Y:S01]  /*139e0*/  UISETP.NE.AND UP0, UPT, UR46, URZ, UPT ;  /* 0x0000003f2e00728c */ /* 0x000fe2000bf05270 */
[----:B------:R-:W2:Y:S01]  /*139f0*/  S2R R5, SR_CTAID.Y ;  /* 0x0000000000057919 */ /* 0x000ea20000002600 */
[----:B------:R-:W-:Y:S01]  /*13a00*/  ULDC.64 UR8, c[0x0][0x628] ;  /* 0x00018a0000087ab9 */ /* 0x000fe20000000a00 */
[----:B------:R-:W-:-:S03]  /*13a10*/  ULDC UR10, c[0x0][0x630] ;  /* 0x00018c00000a7ab9 */ /* 0x000fc60000000800 */
[----:B------:R-:W-:Y:S01]  /*13a20*/  PLOP3.LUT P1, PT, PT, PT, UP0, 0x80, 0x0 ;  /* 0x000000000000781c */ /* 0x000fe20003f2f008 */
[----:B------:R-:W3:Y:S01]  /*13a30*/  LDC R10, c[0x0][0x148] ;  /* 0x00005200ff0a7b82 */ /* 0x000ee20000000800 */
[----:B0-----:R-:W-:Y:S02]  /*13a40*/  I2FP.F32.U32 R2, R7 ;  /* 0x0000000700027245 */ /* 0x001fe40000201000 */
[----:B--2---:R-:W-:-:S03]  /*13a50*/  I2FP.F32.U32 R3, R5 ;  /* 0x0000000500037245 */ /* 0x004fc60000201000 */
[----:B------:R-:W-:Y:S01]  /*13a60*/  FMUL R2, R2, UR7 ;  /* 0x0000000702027c20 */ /* 0x000fe20008400000 */
[----:B------:R-:W-:Y:S02]  /*13a70*/  ULDC UR7, c[0x0][0x154] ;  /* 0x0000550000077ab9 */ /* 0x000fe40000000800 */
[----:B------:R-:W-:-:S03]  /*13a80*/  FMUL R9, R3, UR7 ;  /* 0x0000000703097c20 */ /* 0x000fc60008400000 */
[----:B------:R-:W0:Y:S08]  /*13a90*/  F2I.U32.TRUNC.NTZ R2, R2 ;  /* 0x0000000200027305 */ /* 0x000e30000020f000 */
[----:B------:R-:W2:Y:S01]  /*13aa0*/  F2I.U32.TRUNC.NTZ R9, R9 ;  /* 0x0000000900097305 */ /* 0x000ea2000020f000 */
[----:B0-----:R-:W-:Y:S01]  /*13ab0*/  IADD3 R3, -R2, RZ, RZ ;  /* 0x000000ff02037210 */ /* 0x001fe20007ffe1ff */
[----:B------:R-:W-:-:S04]  /*13ac0*/  IMAD.MOV.U32 R2, RZ, RZ, R13 ;  /* 0x000000ffff027224 */ /* 0x000fc800078e000d */
[----:B-1----:R-:W-:Y:S02]  /*13ad0*/  IMAD R7, R4, R3, R7 ;  /* 0x0000000304077224 */ /* 0x002fe400078e0207 */
[----:B--2---:R-:W-:-:S04]  /*13ae0*/  IMAD.MOV R3, RZ, RZ, -R9 ;  /* 0x000000ffff037224 */ /* 0x004fc800078e0a09 */
[----:B---3--:R-:W-:Y:S01]  /*13af0*/  @P1 IMAD R7, R10, R3, R5 ;  /* 0x000000030a071224 */ /* 0x008fe200078e0205 */
[----:B------:R-:W-:Y:S01]  /*13b00*/  ISETP.NE.U32.AND P1, PT, RZ, UR8, PT ;  /* 0x00000008ff007c0c */ /* 0x000fe2000bf25070 */
[----:B------:R-:W-:-:S03]  /*13b10*/  IMAD.MOV.U32 R3, RZ, RZ, R15 ;  /* 0x000000ffff037224 */ /* 0x000fc600078e000f */
[----:B------:R-:W-:-:S13]  /*13b20*/  ISETP.NE.AND.EX P1, PT, RZ, UR9, PT, P1 ;  /* 0x00000009ff007c0c */ /* 0x000fda000bf25310 */
[----:B------:R-:W-:Y:S05]  /*13b30*/  @!P1 BRA `(.L_x_560) ;  /* 0x0000000000289947 */ /* 0x000fea0003800000 */
[----:B------:R-:W-:Y:S02]  /*13b40*/  ULDC UR7, c[0x0][0x634] ;  /* 0x00018d0000077ab9 */ /* 0x000fe40000000800 */
[----:B------:R-:W-:-:S04]  /*13b50*/  IADD3 R3, P1, R13, UR7, RZ ;  /* 0x000000070d037c10 */ /* 0x000fc8000ff3e0ff */
[----:B------:R-:W-:-:S05]  /*13b60*/  IADD3.X R9, RZ, R15, RZ, P1, !PT ;  /* 0x0000000fff097210 */ /* 0x000fca0000ffe4ff */
[----:B------:R-:W-:-:S04]  /*13b70*/  IMAD.WIDE.U32 R4, R9, UR8, RZ ;  /* 0x0000000809047c25 */ /* 0x000fc8000f8e00ff */
[----:B------:R-:W-:-:S04]  /*13b80*/  IMAD.WIDE.U32 R4, P1, R3, UR9, R4 ;  /* 0x0000000903047c25 */ /* 0x000fc8000f820004 */
[----:B------:R-:W-:-:S04]  /*13b90*/  IMAD.WIDE.U32 R2, R3, UR8, RZ ;  /* 0x0000000803027c25 */ /* 0x000fc8000f8e00ff */
[----:B------:R-:W-:Y:S01]  /*13ba0*/  IMAD.MOV.U32 R2, RZ, RZ, R5 ;  /* 0x000000ffff027224 */ /* 0x000fe200078e0005 */
[----:B------:R-:W-:Y:S01]  /*13bb0*/  IADD3 RZ, P3, R3, R4, RZ ;  /* 0x0000000403ff7210 */ /* 0x000fe20007f7e0ff */
[----:B------:R-:W-:-:S04]  /*13bc0*/  IMAD.X R3, RZ, RZ, RZ, P1 ;  /* 0x000000ffff037224 */ /* 0x000fc800008e06ff */
[----:B------:R-:W-:-:S08]  /*13bd0*/  IMAD.WIDE.U32.X R2, R9, UR9, R2, P3 ;  /* 0x0000000909027c25 */ /* 0x000fd000098e0402 */
.L_x_560:
[--C-:B------:R-:W-:Y:S01]  /*13be0*/  SHF.R.U64 R9, R2, UR10, R3.reuse ;  /* 0x0000000a02097c19 */ /* 0x100fe20008001203 */
[----:B------:R-:W-:Y:S01]  /*13bf0*/  ULDC.64 UR8, c[0x0][0x620] ;  /* 0x0001880000087ab9 */ /* 0x000fe20000000a00 */
[----:B------:R-:W-:Y:S01]  /*13c00*/  SHF.R.U32.HI R2, RZ, UR10, R3 ;  /* 0x0000000aff027c19 */ /* 0x000fe20008011603 */
[----:B------:R-:W-:Y:S01]  /*13c10*/  IMAD.MOV.U32 R3, RZ, RZ, R15 ;  /* 0x000000ffff037224 */ /* 0x000fe200078e000f */
[----:B------:R-:W-:Y:S01]  /*13c20*/  IADD3 R11, P1, RZ, -R9, RZ ;  /* 0x80000009ff0b7210 */ /* 0x000fe20007f3e0ff */
[----:B------:R-:W-:-:S04]  /*13c30*/  ULDC UR7, c[0x0][0x618] ;  /* 0x0001860000077ab9 */ /* 0x000fc80000000800 */
[----:B------:R-:W-:-:S04]  /*13c40*/  IMAD.X R2, RZ, RZ, ~R2, P1 ;  /* 0x000000ffff027224 */ /* 0x000fc800008e0e02 */
[----:B------:R-:W-:-:S04]  /*13c50*/  IMAD R2, R2, UR8, RZ ;  /* 0x0000000802027c24 */ /* 0x000fc8000f8e02ff */
[----:B------:R-:W-:Y:S01]  /*13c60*/  IMAD R5, R11, UR9, R2 ;  /* 0x000000090b057c24 */ /* 0x000fe2000f8e0202 */
[----:B------:R-:W-:-:S05]  /*13c70*/  MOV R2, R13 ;  /* 0x0000000d00027202 */ /* 0x000fca0000000f00 */
[----:B------:R-:W-:Y:S01]  /*13c80*/  IMAD.WIDE.U32 R2, R11, UR8, R2 ;  /* 0x000000080b027c25 */ /* 0x000fe2000f8e0002 */
[----:B------:R-:W-:Y:S02]  /*13c90*/  ULDC.64 UR8, c[0x0][0x640] ;  /* 0x0001900000087ab9 */ /* 0x000fe40000000a00 */
[----:B------:R-:W-:Y:S01]  /*13ca0*/  ISETP.NE.U32.AND P1, PT, RZ, UR8, PT ;  /* 0x00000008ff007c0c */ /* 0x000fe2000bf25070 */
[----:B------:R-:W-:-:S03]  /*13cb0*/  IMAD.IADD R3, R3, 0x1, R5 ;  /* 0x0000000103037824 */ /* 0x000fc600078e0205 */
[----:B------:R-:W-:Y:S02]  /*13cc0*/  ISETP.NE.AND.EX P1, PT, RZ, UR9, PT, P1 ;  /* 0x00000009ff007c0c */ /* 0x000fe4000bf25310 */
[--C-:B------:R-:W-:Y:S02]  /*13cd0*/  SHF.R.U64 R10, R2, UR7, R3.reuse ;  /* 0x00000007020a7c19 */ /* 0x100fe40008001203 */
[----:B------:R-:W-:Y:S01]  /*13ce0*/  SHF.R.U32.HI R3, RZ, UR7, R3 ;  /* 0x00000007ff037c19 */ /* 0x000fe20008011603 */
[----:B------:R-:W-:-:S03]  /*13cf0*/  ULDC UR7, c[0x0][0x608] ;  /* 0x0001820000077ab9 */ /* 0x000fc60000000800 */
[--C-:B------:R-:W-:Y:S02]  /*13d00*/  SHF.R.U64 R12, R10, UR7, R3.reuse ;  /* 0x000000070a0c7c19 */ /* 0x100fe40008001203 */
[----:B------:R-:W-:Y:S01]  /*13d10*/  SHF.R.U32.HI R3, RZ, UR7, R3 ;  /* 0x00000007ff037c19 */ /* 0x000fe20008011603 */
[----:B------:R-:W-:-:S03]  /*13d20*/  ULDC UR7, c[0x0][0x658] ;  /* 0x0001960000077ab9 */ /* 0x000fc60000000800 */
[--C-:B------:R-:W-:Y:S02]  /*13d30*/  SHF.R.U64 R11, R12, UR7, R3.reuse ;  /* 0x000000070c0b7c19 */ /* 0x100fe40008001203 */
[----:B------:R-:W-:-:S03]  /*13d40*/  SHF.R.U32.HI R13, RZ, UR7, R3 ;  /* 0x00000007ff0d7c19 */ /* 0x000fc60008011603 */
[----:B------:R-:W-:Y:S01]  /*13d50*/  IMAD.MOV.U32 R2, RZ, RZ, R11 ;  /* 0x000000ffff027224 */ /* 0x000fe200078e000b */
[----:B------:R-:W-:Y:S01]  /*13d60*/  MOV R3, R13 ;  /* 0x0000000d00037202 */ /* 0x000fe20000000f00 */
[----:B------:R-:W-:Y:S06]  /*13d70*/  @!P1 BRA `(.L_x_561) ;  /* 0x0000000000289947 */ /* 0x000fec0003800000 */
[----:B------:R-:W-:Y:S02]  /*13d80*/  ULDC UR7, c[0x0][0x64c] ;  /* 0x0001930000077ab9 */ /* 0x000fe40000000800 */
[----:B------:R-:W-:-:S05]  /*13d90*/  IADD3 R3, P1, R11, UR7, RZ ;  /* 0x000000070b037c10 */ /* 0x000fca000ff3e0ff */
[----:B------:R-:W-:-:S04]  /*13da0*/  IMAD.X R13, RZ, RZ, R13, P1 ;  /* 0x000000ffff0d7224 */ /* 0x000fc800008e060d */
[----:B------:R-:W-:-:S04]  /*13db0*/  IMAD.WIDE.U32 R4, R13, UR8, RZ ;  /* 0x000000080d047c25 */ /* 0x000fc8000f8e00ff */
[----:B------:R-:W-:-:S04]  /*13dc0*/  IMAD.WIDE.U32 R4, P1, R3, UR9, R4 ;  /* 0x0000000903047c25 */ /* 0x000fc8000f820004 */
[----:B------:R-:W-:Y:S01]  /*13dd0*/  IMAD.WIDE.U32 R2, R3, UR8, RZ ;  /* 0x0000000803027c25 */ /* 0x000fe2000f8e00ff */
[----:B------:R-:W-:-:S04]  /*13de0*/  MOV R2, R5 ;  /* 0x0000000500027202 */ /* 0x000fc80000000f00 */
[----:B------:R-:W-:Y:S01]  /*13df0*/  IADD3 RZ, P3, R3, R4, RZ ;  /* 0x0000000403ff7210 */ /* 0x000fe20007f7e0ff */
[----:B------:R-:W-:-:S04]  /*13e00*/  IMAD.X R3, RZ, RZ, RZ, P1 ;  /* 0x000000ffff037224 */ /* 0x000fc800008e06ff */
[----:B------:R-:W-:-:S08]  /*13e10*/  IMAD.WIDE.U32.X R2, R13, UR9, R2, P3 ;  /* 0x000000090d027c25 */ /* 0x000fd000098e0402 */
.L_x_561:
[----:B------:R-:W-:Y:S01]  /*13e20*/  ULDC UR7, c[0x0][0x648] ;  /* 0x0001920000077ab9 */ /* 0x000fe20000000800 */
[----:B------:R-:W-:Y:S01]  /*13e30*/  LOP3.LUT R12, R12, UR6, RZ, 0xc0, !PT ;  /* 0x000000060c0c7c12 */ /* 0x000fe2000f8ec0ff */
[----:B------:R-:W-:Y:S01]  /*13e40*/  UISETP.NE.AND UP0, UPT, UR46, URZ, UPT ;  /* 0x0000003f2e00728c */ /* 0x000fe2000bf05270 */
[----:B------:R-:W-:Y:S01]  /*13e50*/  SHF.R.U64 R3, R2, UR7, R3 ;  /* 0x0000000702037c19 */ /* 0x000fe20008001203 */
[----:B------:R-:W-:Y:S01]  /*13e60*/  ULDC UR7, c[0x0][0x638] ;  /* 0x00018e0000077ab9 */ /* 0x000fe20000000800 */
[----:B------:R-:W-:-:S03]  /*13e70*/  LOP3.LUT R4, R10, UR4, RZ, 0xc0, !PT ;  /* 0x000000040a047c12 */ /* 0x000fc6000f8ec0ff */
[----:B------:R-:W-:Y:S01]  /*13e80*/  IMAD.MOV R2, RZ, RZ, -R3 ;  /* 0x000000ffff027224 */ /* 0x000fe200078e0a03 */
[----:B------:R-:W-:Y:S01]  /*13e90*/  PLOP3.LUT P1, PT, PT, PT, UP0, 0x40, 0x0 ;  /* 0x000000000000781c */ /* 0x000fe20003f2e808 */
[----:B------:R-:W-:Y:S01]  /*13ea0*/  IMAD R12, R3, UR5, R12 ;  /* 0x00000005030c7c24 */ /* 0x000fe2000f8e020c */
[----:B------:R-:W-:Y:S01]  /*13eb0*/  PLOP3.LUT P3, PT, PT, PT, UP0, 0x40, 0x0 ;  /* 0x000000000000781c */ /* 0x000fe20003f6e808 */
[----:B------:R-:W-:Y:S01]  /*13ec0*/  IMAD R11, R2, UR7, R11 ;  /* 0x00000007020b7c24 */ /* 0x000fe2000f8e020b */
[----:B------:R-:W-:Y:S02]  /*13ed0*/  ULDC UR7, c[0x0][0x610] ;  /* 0x0001840000077ab9 */ /* 0x000fe40000000800 */
[----:B------:R-:W-:Y:S01]  /*13ee0*/  IMAD R7, R12, UR7, R7 ;  /* 0x000000070c077c24 */ /* 0x000fe2000f8e0207 */
[----:B------:R-:W-:Y:S02]  /*13ef0*/  ULDC UR7, c[0x0][0x600] ;  /* 0x0001800000077ab9 */ /* 0x000fe40000000800 */
[----:B------:R-:W-:-:S05]  /*13f00*/  IMAD R4, R11, UR7, R4 ;  /* 0x000000070b047c24 */ /* 0x000fca000f8e0204 */
[----:B------:R-:W-:Y:S02]  /*13f10*/  SEL R2, R4, R7, P1 ;  /* 0x0000000704027207 */ /* 0x000fe40000800000 */
[----:B------:R-:W-:Y:S01]  /*13f20*/  SEL R3, R7, R4, P3 ;  /* 0x0000000407037207 */ /* 0x000fe20001800000 */
[----:B------:R-:W-:-:S07]  /*13f30*/  IMAD.MOV.U32 R4, RZ, RZ, 0x1 ;  /* 0x00000001ff047424 */ /* 0x000fce00078e00ff */
.L_x_559:
[----:B------:R-:W-:Y:S05]  /*13f40*/  BSYNC B1 ;  /* 0x0000000000017941 */ /* 0x000fea0003800000 */
.L_x_558:
[----:B------:R-:W-:-:S13]  /*13f50*/  LOP3.LUT P1, RZ, R4, 0xff, RZ, 0xc0, !PT ;  /* 0x000000ff04ff7812 */ /* 0x000fda000782c0ff */
[----:B------:R-:W-:Y:S05]  /*13f60*/  @P1 BRA `(.L_x_562) ;  /* 0xfffffff400241947 */ /* 0x000fea000383ffff */
[----:B------:R-:W-:Y:S05]  /*13f70*/  BSYNC B0 ;  /* 0x0000000000007941 */ /* 0x000fea0003800000 */
.L_x_550:
[----:B------:R-:W-:-:S03]  /*13f80*/  UMOV UR7, 0xffffffff ;  /* 0xffffffff00077882 */ /* 0x000fc60000000000 */
[----:B------:R-:W-:Y:S05]  /*13f90*/  BRA.DIV UR7, `(.L_x_563) ;  /* 0x0000000607607947 */ /* 0x000fea000b800000 */
[----:B------:R-:W-:-:S13]  /*13fa0*/  ELECT P6, URZ, PT ;  /* 0x00000000003f782f */ /* 0x000fda00038c0000 */
.L_x_579:
[----:B------:R-:W-:Y:S04]  /*13fb0*/  BSSY B0, `(.L_x_564) ;  /* 0x000003e000007945 */ /* 0x000fe80003800000 */
[----:B------:R-:W-:Y:S05]  /*13fc0*/  @!P6 BRA `(.L_x_565) ;  /* 0x0000000000f0e947 */ /* 0x000fea0003800000 */
[----:B------:R-:W-:-:S04]  /*13fd0*/  ULOP3.LUT UR7, UR40, 0x2, URZ, 0xfc, !UPT ;  /* 0x0000000228077892 */ /* 0x000fc8000f8efc3f */
[----:B------:R-:W-:-:S06]  /*13fe0*/  UISETP.NE.AND UP0, UPT, UR7, 0x3, UPT ;  /* 0x000000030700788c */ /* 0x000fcc000bf05270 */
[----:B------:R-:W-:-:S13]  /*13ff0*/  PLOP3.LUT P0, PT, PT, PT, UP0, 0x80, 0x0 ;  /* 0x000000000000781c */ /* 0x000fda0003f0f008 */
[----:B------:R-:W-:Y:S05]  /*14000*/  @!P0 BRA `(.L_x_566) ;  /* 0x0000000000048947 */ /* 0x000fea0003800000 */
[----:B------:R-:W-:Y:S01]  /*14010*/  BPT.TRAP 0x1 ;  /* 0x000000040000795c */ /* 0x000fe20000300000 */
.L_x_566:
[----:B------:R-:W0:Y:S01]  /*14020*/  S2R R3, SR_CgaCtaId ;  /* 0x0000000000037919 */ /* 0x000e220000008800 */
[----:B------:R-:W-:-:S04]  /*14030*/  MOV R2, 0x400 ;  /* 0x0000040000027802 */ /* 0x000fc80000000f00 */
[----:B0-----:R-:W-:Y:S02]  /*14040*/  LEA R3, R3, R2, 0x18 ;  /* 0x0000000203037211 */ /* 0x001fe400078ec0ff */
[----:B------:R-:W-:Y:S02]  /*14050*/  SHF.L.U32 R2, R0, 0x1f, RZ ;  /* 0x0000001f00027819 */ /* 0x000fe400000006ff */
[----:B------:R-:W-:-:S05]  /*14060*/  IADD3 R3, R3, 0x30, RZ ;  /* 0x0000003003037810 */ /* 0x000fca0007ffe0ff */
[----:B------:R-:W-:-:S04]  /*14070*/  IMAD R5, R6, 0x8, R3 ;  /* 0x0000000806057824 */ /* 0x000fc800078e0203 */
[----:B------:R-:W0:Y:S02]  /*14080*/  SYNCS.PHASECHK.TRANS64.TRYWAIT P0, [R5+URZ], R2 ;  /* 0x00000002050075a7 */ /* 0x000e24000800017f */
[----:B0-----:R-:W-:Y:S05]  /*14090*/  @!P0 BRA `(.L_x_567) ;  /* 0x0000000400408947 */ /* 0x001fea0003800000 */
.L_x_580:
[----:B------:R-:W-:-:S05]  /*140a0*/  VIADD R6, R6, 0x1 ;  /* 0x0000000106067836 */ /* 0x000fca0000000000 */
[----:B------:R-:W-:-:S04]  /*140b0*/  ISETP.NE.AND P0, PT, R6, 0x6, PT ;  /* 0x000000060600780c */ /* 0x000fc80003f05270 */
[----:B0-----:R-:W-:Y:S02]  /*140c0*/  SEL R5, RZ, 0x1, P0 ;  /* 0x00000001ff057807 */ /* 0x001fe40000000000 */
[----:B------:R-:W-:Y:S02]  /*140d0*/  SEL R6, R6, RZ, P0 ;  /* 0x000000ff06067207 */ /* 0x000fe40000000000 */
[----:B------:R-:W-:Y:S02]  /*140e0*/  LOP3.LUT R5, R0, R5, RZ, 0x3c, !PT ;  /* 0x0000000500057212 */ /* 0x000fe400078e3cff */
[----:B------:R-:W-:Y:S02]  /*140f0*/  LEA R7, R6, R3, 0x3 ;  /* 0x0000000306077211 */ /* 0x000fe400078e18ff */
[----:B------:R-:W-:-:S04]  /*14100*/  SHF.L.U32 R0, R5, 0x1f, RZ ;  /* 0x0000001f05007819 */ /* 0x000fc800000006ff */
[----:B------:R-:W0:Y:S02]  /*14110*/  SYNCS.PHASECHK.TRANS64.TRYWAIT P0, [R7+URZ], R0 ;  /* 0x00000000070075a7 */ /* 0x000e24000800017f */
[----:B0-----:R-:W-:Y:S05]  /*14120*/  @!P0 BRA `(.L_x_568) ;  /* 0x0000000400308947 */ /* 0x001fea0003800000 */
.L_x_581:
[----:B0-----:R-:W-:-:S05]  /*14130*/  VIADD R0, R6, 0x1 ;  /* 0x0000000106007836 */ /* 0x001fca0000000000 */
[----:B------:R-:W-:-:S04]  /*14140*/  ISETP.NE.AND P0, PT, R0, 0x6, PT ;  /* 0x000000060000780c */ /* 0x000fc80003f05270 */
[----:B------:R-:W-:Y:S02]  /*14150*/  SEL R2, RZ, 0x1, P0 ;  /* 0x00000001ff027807 */ /* 0x000fe40000000000 */
[----:B------:R-:W-:Y:S02]  /*14160*/  SEL R4, R0, RZ, P0 ;  /* 0x000000ff00047207 */ /* 0x000fe40000000000 */
[----:B------:R-:W-:-:S03]  /*14170*/  LOP3.LUT R5, R5, R2, RZ, 0x3c, !PT ;  /* 0x0000000205057212 */ /* 0x000fc600078e3cff */
[----:B------:R-:W-:Y:S01]  /*14180*/  IMAD R7, R4, 0x8, R3 ;  /* 0x0000000804077824 */ /* 0x000fe200078e0203 */
[----:B------:R-:W-:-:S04]  /*14190*/  SHF.L.U32 R0, R5, 0x1f, RZ ;  /* 0x0000001f05007819 */ /* 0x000fc800000006ff */
[----:B------:R-:W0:Y:S02]  /*141a0*/  SYNCS.PHASECHK.TRANS64.TRYWAIT P0, [R7+URZ], R0 ;  /* 0x00000000070075a7 */ /* 0x000e24000800017f */
[----:B0-----:R-:W-:Y:S05]  /*141b0*/  @!P0 BRA `(.L_x_569) ;  /* 0x0000000400208947 */ /* 0x001fea0003800000 */
.L_x_582:
[----:B0-----:R-:W-:-:S04]  /*141c0*/  IADD3 R0, R4, 0x1, RZ ;  /* 0x0000000104007810 */ /* 0x001fc80007ffe0ff */
        /* <DEDUP_REMOVED lines=8> */
.L_x_583:
[----:B0-----:R-:W-:-:S05]  /*14250*/  VIADD R0, R4, 0x1 ;  /* 0x0000000104007836 */ /* 0x001fca0000000000 */
[----:B------:R-:W-:-:S04]  /*14260*/  ISETP.NE.AND P0, PT, R0, 0x6, PT ;  /* 0x000000060000780c */ /* 0x000fc80003f05270 */
[----:B------:R-:W-:Y:S02]  /*14270*/  SEL R2, RZ, 0x1, P0 ;  /* 0x00000001ff027807 */ /* 0x000fe40000000000 */
[----:B------:R-:W-:Y:S02]  /*14280*/  SEL R4, R0, RZ, P0 ;  /* 0x000000ff00047207 */ /* 0x000fe40000000000 */
[----:B------:R-:W-:Y:S02]  /*14290*/  LOP3.LUT R5, R5, R2, RZ, 0x3c, !PT ;  /* 0x0000000205057212 */ /* 0x000fe400078e3cff */
[----:B------:R-:W-:Y:S02]  /*142a0*/  LEA R7, R4, R3, 0x3 ;  /* 0x0000000304077211 */ /* 0x000fe400078e18ff */
[----:B------:R-:W-:-:S04]  /*142b0*/  SHF.L.U32 R0, R5, 0x1f, RZ ;  /* 0x0000001f05007819 */ /* 0x000fc800000006ff */
[----:B------:R-:W0:Y:S02]  /*142c0*/  SYNCS.PHASECHK.TRANS64.TRYWAIT P0, [R7+URZ], R0 ;  /* 0x00000000070075a7 */ /* 0x000e24000800017f */
[----:B0-----:R-:W-:Y:S05]  /*142d0*/  @!P0 BRA `(.L_x_571) ;  /* 0x0000000400008947 */ /* 0x001fea0003800000 */
.L_x_584:
[----:B0-----:R-:W-:-:S05]  /*142e0*/  VIADD R0, R4, 0x1 ;  /* 0x0000000104007836 */ /* 0x001fca0000000000 */
[----:B------:R-:W-:-:S04]  /*142f0*/  ISETP.NE.AND P0, PT, R0, 0x6, PT ;  /* 0x000000060000780c */ /* 0x000fc80003f05270 */
[----:B------:R-:W-:Y:S02]  /*14300*/  SEL R2, RZ, 0x1, P0 ;  /* 0x00000001ff027807 */ /* 0x000fe40000000000 */
[----:B------:R-:W-:Y:S02]  /*14310*/  SEL R0, R0, RZ, P0 ;  /* 0x000000ff00007207 */ /* 0x000fe40000000000 */
[----:B------:R-:W-:-:S03]  /*14320*/  LOP3.LUT R2, R5, R2, RZ, 0x3c, !PT ;  /* 0x0000000205027212 */ /* 0x000fc600078e3cff */
[----:B------:R-:W-:Y:S01]  /*14330*/  IMAD R3, R0, 0x8, R3 ;  /* 0x0000000800037824 */ /* 0x000fe200078e0203 */
[----:B------:R-:W-:-:S07]  /*14340*/  SHF.L.U32 R0, R2, 0x1f, RZ ;  /* 0x0000001f02007819 */ /* 0x000fce00000006ff */
.L_x_572:
[----:B0-----:R0:W1:Y:S02]  /*14350*/  SYNCS.PHASECHK.TRANS64.TRYWAIT P0, [R3+URZ], R0 ;  /* 0x00000000030075a7 */ /* 0x001064000800017f */
[----:B-1----:R-:W-:Y:S05]  /*14360*/  @!P0 NANOSLEEP.SYNCS 0x989680 ;  /* 0x009896800000895d */ /* 0x002fea0003900000 */
[----:B------:R-:W1:Y:S02]  /*14370*/  @!P0 SYNCS.PHASECHK.TRANS64 P0, [R3+URZ], R0 ;  /* 0x00000000030085a7 */ /* 0x000e64000800007f */
[----:B-1----:R-:W-:Y:S05]  /*14380*/  @!P0 BRA `(.L_x_572) ;  /* 0xfffffffc00f08947 */ /* 0x002fea000383ffff */
.L_x_565:
[----:B------:R-:W-:Y:S05]  /*14390*/  BSYNC B0 ;  /* 0x0000000000007941 */ /* 0x000fea0003800000 */
.L_x_564:
[----:B------:R-:W-:Y:S05]  /*143a0*/  EXIT ;  /* 0x000000000000794d */ /* 0x000fea0003800000 */
.L_x_17:
[----:B-1----:R1:W3:Y:S02]  /*143b0*/  SYNCS.PHASECHK.TRANS64.TRYWAIT P1, [R3+URZ], R2 ;  /* 0x00000002030075a7 */ /* 0x0022e4000802017f */
[----:B---3--:R-:W-:Y:S05]  /*143c0*/  @!P1 NANOSLEEP.SYNCS 0x989680 ;  /* 0x009896800000995d */ /* 0x008fea0003900000 */
[----:B------:R-:W3:Y:S02]  /*143d0*/  @!P1 SYNCS.PHASECHK.TRANS64 P1, [R3+URZ], R2 ;  /* 0x00000002030095a7 */ /* 0x000ee4000802007f */
[----:B---3--:R-:W-:Y:S05]  /*143e0*/  @!P1 BRA `(.L_x_17) ;  /* 0xfffffffc00f09947 */ /* 0x008fea000383ffff */
[----:B------:R-:W-:Y:S05]  /*143f0*/  BRA `(.L_x_16) ;  /* 0xfffffed0002c7947 */ /* 0x000fea000383ffff */
.L_x_22:
[----:B-1----:R1:W2:Y:S02]  /*14400*/  SYNCS.PHASECHK.TRANS64.TRYWAIT P1, [R4+URZ], R5 ;  /* 0x00000005040075a7 */ /* 0x0022a4000802017f */
[----:B--2---:R-:W-:Y:S05]  /*14410*/  @!P1 NANOSLEEP.SYNCS 0x989680 ;  /* 0x009896800000995d */ /* 0x004fea0003900000 */
[----:B------:R-:W2:Y:S02]  /*14420*/  @!P1 SYNCS.PHASECHK.TRANS64 P1, [R4+URZ], R5 ;  /* 0x00000005040095a7 */ /* 0x000ea4000802007f */
[----:B--2---:R-:W-:Y:S05]  /*14430*/  @!P1 BRA `(.L_x_22) ;  /* 0xfffffffc00f09947 */ /* 0x004fea000383ffff */
[----:B------:R-:W-:Y:S05]  /*14440*/  BRA `(.L_x_21) ;  /* 0xfffffee4007c7947 */ /* 0x000fea000383ffff */
.L_x_551:
[----:B------:R-:W-:Y:S01]  /*14450*/  BSSY B1, `(.L_x_573) ;  /* 0x0000006000017945 */ /* 0x000fe20003800000 */
[----:B------:R-:W-:-:S07]  /*14460*/  MOV R15, 0xffffffff ;  /* 0xffffffff000f7802 */ /* 0x000fce0000000f00 */
[----:B------:R-:W-:Y:S05]  /*14470*/  WARPSYNC.COLLECTIVE R15, `(.L_x_574) ;  /* 0x000000000f0c7348 */ /* 0x000fea0003c00000 */
[----:B------:R-:W-:Y:S02]  /*14480*/  ELECT P6, UR62, PT ;  /* 0x00000000003e782f */ /* 0x000fe400038c0000 */
[----:B------:R-:W-:Y:S01]  /*14490*/  MOV R14, UR62 ;  /* 0x0000003e000e7c02 */ /* 0x000fe20008000f00 */
[----:B------:R-:W-:Y:S10]  /*144a0*/  ENDCOLLECTIVE ;  /* 0x000000000000791b */ /* 0x000ff40003800000 */
.L_x_574:
[----:B------:R-:W-:Y:S05]  /*144b0*/  BSYNC B1 ;  /* 0x0000000000017941 */ /* 0x000fea0003800000 */
.L_x_573:
[----:B------:R-:W-:Y:S05]  /*144c0*/  BRA `(.L_x_575) ;  /* 0xffffffec00d87947 */ /* 0x000fea000383ffff */
.L_x_554:
[----:B0-----:R0:W1:Y:S02]  /*144d0*/  SYNCS.PHASECHK.TRANS64.TRYWAIT P1, [R10+URZ+0x30], R5 ;  /* 0x000030050a0075a7 */ /* 0x001064000802017f */
[----:B-1----:R-:W-:Y:S05]  /*144e0*/  @!P1 NANOSLEEP.SYNCS 0x989680 ;  /* 0x009896800000995d */ /* 0x002fea0003900000 */
[----:B------:R-:W1:Y:S02]  /*144f0*/  @!P1 SYNCS.PHASECHK.TRANS64 P1, [R10+URZ+0x30], R5 ;  /* 0x000030050a0095a7 */ /* 0x000e64000802007f */
[----:B-1----:R-:W-:Y:S05]  /*14500*/  @!P1 BRA `(.L_x_554) ;  /* 0xfffffffc00f09947 */ /* 0x002fea000383ffff */
[----:B------:R-:W-:Y:S05]  /*14510*/  BRA `(.L_x_576) ;  /* 0xfffffff0000c7947 */ /* 0x000fea000383ffff */
.L_x_563:
[----:B------:R-:W-:Y:S01]  /*14520*/  BSSY B0, `(.L_x_577) ;  /* 0x0000006000007945 */ /* 0x000fe20003800000 */
[----:B------:R-:W-:-:S07]  /*14530*/  IMAD.MOV.U32 R15, RZ, RZ, -0x1 ;  /* 0xffffffffff0f7424 */ /* 0x000fce00078e00ff */
[----:B------:R-:W-:Y:S05]  /*14540*/  WARPSYNC.COLLECTIVE R15, `(.L_x_578) ;  /* 0x000000000f0c7348 */ /* 0x000fea0003c00000 */
[----:B------:R-:W-:Y:S02]  /*14550*/  ELECT P6, UR62, PT ;  /* 0x00000000003e782f */ /* 0x000fe400038c0000 */
[----:B------:R-:W-:Y:S01]  /*14560*/  MOV R14, UR62 ;  /* 0x0000003e000e7c02 */ /* 0x000fe20008000f00 */
[----:B------:R-:W-:Y:S10]  /*14570*/  ENDCOLLECTIVE ;  /* 0x000000000000791b */ /* 0x000ff40003800000 */
.L_x_578:
[----:B------:R-:W-:Y:S05]  /*14580*/  BSYNC B0 ;  /* 0x0000000000007941 */ /* 0x000fea0003800000 */
.L_x_577:
[----:B------:R-:W-:Y:S05]  /*14590*/  BRA `(.L_x_579) ;  /* 0xfffffff800847947 */ /* 0x000fea000383ffff */
.L_x_567:
[----:B0-----:R0:W1:Y:S02]  /*145a0*/  SYNCS.PHASECHK.TRANS64.TRYWAIT P0, [R5+URZ], R2 ;  /* 0x00000002050075a7 */ /* 0x001064000800017f */
[----:B-1----:R-:W-:Y:S05]  /*145b0*/  @!P0 NANOSLEEP.SYNCS 0x989680 ;  /* 0x009896800000895d */ /* 0x002fea0003900000 */
[----:B------:R-:W1:Y:S02]  /*145c0*/  @!P0 SYNCS.PHASECHK.TRANS64 P0, [R5+URZ], R2 ;  /* 0x00000002050085a7 */ /* 0x000e64000800007f */
[----:B-1----:R-:W-:Y:S05]  /*145d0*/  @!P0 BRA `(.L_x_567) ;  /* 0xfffffffc00f08947 */ /* 0x002fea000383ffff */
[----:B------:R-:W-:Y:S05]  /*145e0*/  BRA `(.L_x_580) ;  /* 0xfffffff800ac7947 */ /* 0x000fea000383ffff */
.L_x_568:
[----:B0-----:R0:W1:Y:S02]  /*145f0*/  SYNCS.PHASECHK.TRANS64.TRYWAIT P0, [R7+URZ], R0 ;  /* 0x00000000070075a7 */ /* 0x001064000800017f */
[----:B-1----:R-:W-:Y:S05]  /*14600*/  @!P0 NANOSLEEP.SYNCS 0x989680 ;  /* 0x009896800000895d */ /* 0x002fea0003900000 */
[----:B------:R-:W1:Y:S02]  /*14610*/  @!P0 SYNCS.PHASECHK.TRANS64 P0, [R7+URZ], R0 ;  /* 0x00000000070085a7 */ /* 0x000e64000800007f */
[----:B-1----:R-:W-:Y:S05]  /*14620*/  @!P0 BRA `(.L_x_568) ;  /* 0xfffffffc00f08947 */ /* 0x002fea000383ffff */
[----:B------:R-:W-:Y:S05]  /*14630*/  BRA `(.L_x_581) ;  /* 0xfffffff800bc7947 */ /* 0x000fea000383ffff */
.L_x_569:
[----:B0-----:R0:W1:Y:S02]  /*14640*/  SYNCS.PHASECHK.TRANS64.TRYWAIT P0, [R7+URZ], R0 ;  /* 0x00000000070075a7 */ /* 0x001064000800017f */
[----:B-1----:R-:W-:Y:S05]  /*14650*/  @!P0 NANOSLEEP.SYNCS 0x989680 ;  /* 0x009896800000895d */ /* 0x002fea0003900000 */
[----:B------:R-:W1:Y:S02]  /*14660*/  @!P0 SYNCS.PHASECHK.TRANS64 P0, [R7+URZ], R0 ;  /* 0x00000000070085a7 */ /* 0x000e64000800007f */
[----:B-1----:R-:W-:Y:S05]  /*14670*/  @!P0 BRA `(.L_x_569) ;  /* 0xfffffffc00f08947 */ /* 0x002fea000383ffff */
[----:B------:R-:W-:Y:S05]  /*14680*/  BRA `(.L_x_582) ;  /* 0xfffffff800cc7947 */ /* 0x000fea000383ffff */
.L_x_570:
[----:B0-----:R0:W1:Y:S02]  /*14690*/  SYNCS.PHASECHK.TRANS64.TRYWAIT P0, [R7+URZ], R0 ;  /* 0x00000000070075a7 */ /* 0x001064000800017f */
[----:B-1----:R-:W-:Y:S05]  /*146a0*/  @!P0 NANOSLEEP.SYNCS 0x989680 ;  /* 0x009896800000895d */ /* 0x002fea0003900000 */
[----:B------:R-:W1:Y:S02]  /*146b0*/  @!P0 SYNCS.PHASECHK.TRANS64 P0, [R7+URZ], R0 ;  /* 0x00000000070085a7 */ /* 0x000e64000800007f */
[----:B-1----:R-:W-:Y:S05]  /*146c0*/  @!P0 BRA `(.L_x_570) ;  /* 0xfffffffc00f08947 */ /* 0x002fea000383ffff */
[----:B------:R-:W-:Y:S05]  /*146d0*/  BRA `(.L_x_583) ;  /* 0xfffffff800dc7947 */ /* 0x000fea000383ffff */
.L_x_571:
[----:B0-----:R0:W1:Y:S02]  /*146e0*/  SYNCS.PHASECHK.TRANS64.TRYWAIT P0, [R7+URZ], R0 ;  /* 0x00000000070075a7 */ /* 0x001064000800017f */
[----:B-1----:R-:W-:Y:S05]  /*146f0*/  @!P0 NANOSLEEP.SYNCS 0x989680 ;  /* 0x009896800000895d */ /* 0x002fea0003900000 */
[----:B------:R-:W1:Y:S02]  /*14700*/  @!P0 SYNCS.PHASECHK.TRANS64 P0, [R7+URZ], R0 ;  /* 0x00000000070085a7 */ /* 0x000e64000800007f */
[----:B-1----:R-:W-:Y:S05]  /*14710*/  @!P0 BRA `(.L_x_571) ;  /* 0xfffffffc00f08947 */ /* 0x002fea000383ffff */
[----:B------:R-:W-:Y:S05]  /*14720*/  BRA `(.L_x_584) ;  /* 0xfffffff800ec7947 */ /* 0x000fea000383ffff */
.L_x_585:
[----:B------:R-:W-:-:S00]  /*14730*/  BRA `(.L_x_585) ;  /* 0xfffffffc00fc7947 */ /* 0x000fc0000383ffff */
[----:B------:R-:W-:-:S00]  /*14740*/  NOP ;  /* 0x0000000000007918 */ /* 0x000fc00000000000 */
        /* <DEDUP_REMOVED lines=11> */
.L_x_586:


//--------------------- .nv.global.init           --------------------------
	.section	.nv.global.init,"aw",@progbits
.nv.global.init:
	.type		$str$22,@object
	.size		$str$22,($str$23 - $str$22)
$str$22:
        /*0000*/ 	.byte	0x6b, 0x5f, 0x74, 0x69, 0x6c, 0x65, 0x5f, 0x63, 0x6f, 0x75, 0x6e, 0x74, 0x20, 0x3e, 0x3d, 0x20
        /*0010*/ 	.byte	0x31, 0x00
	.type		$str$23,@object
	.size		$str$23,(__unnamed_1 - $str$23)
$str$23:
        /*0012*/ 	.byte	0x2f, 0x74, 0x6d, 0x70, 0x2f, 0x63, 0x75, 0x74, 0x6c, 0x61, 0x73, 0x73, 0x5f, 0x73, 0x77, 0x65
        /*0022*/ 	.byte	0x65, 0x70, 0x5f, 0x73, 0x72, 0x63, 0x2f, 0x69, 0x6e, 0x63, 0x6c, 0x75, 0x64, 0x65, 0x2f, 0x63
        /*0032*/ 	.byte	0x75, 0x74, 0x6c, 0x61, 0x73, 0x73, 0x2f, 0x67, 0x65, 0x6d, 0x6d, 0x2f, 0x63, 0x6f, 0x6c, 0x6c
        /*0042*/ 	.byte	0x65, 0x63, 0x74, 0x69, 0x76, 0x65, 0x2f, 0x73, 0x6d, 0x39, 0x30, 0x5f, 0x6d, 0x6d, 0x61, 0x5f
        /*0052*/ 	.byte	0x74, 0x6d, 0x61, 0x5f, 0x67, 0x6d, 0x6d, 0x61, 0x5f, 0x73, 0x73, 0x5f, 0x77, 0x61, 0x72, 0x70
        /*0062*/ 	.byte	0x73, 0x70, 0x65, 0x63, 0x69, 0x61, 0x6c, 0x69, 0x7a, 0x65, 0x64, 0x2e, 0x68, 0x70, 0x70, 0x00
	.type		__unnamed_1,@object
	.size		__unnamed_1,(.L_0 - __unnamed_1)
__unnamed_1:
        /* <DEDUP_REMOVED lines=173> */
        /*0b42*/ 	.byte	0x5d, 0x00
.L_0:


//--------------------- .nv.shared._ZN7cutlass13device_kernelINS_4gemm6kernel13GemmUniversalIN4cute5tupleIJiiiiEEENS1_10collective13CollectiveMmaINS1_34MainloopSm90TmaGmmaWarpSpecializedILi6ENS5_IJNS4_1CILi1EEESB_SB_EEENS1_35KernelTmaWarpSpecializedCooperativeEEENS5_IJNSA_ILi256EEESF_NSA_ILi64EEEEEEaNS5_IJlSB_lEEEaSI_NS4_8TiledMMAINS4_8MMA_AtomIJNS4_4SM904GMMA27MMA_64x256x32_S32S8S8_SS_TNEEEENS4_6LayoutINS5_IJNSA_ILi2EEESB_SB_EEENS5_IJSB_NSA_ILi0EEESS_EEEEENS5_IJNS4_10UnderscoreESV_SV_EEEEENS4_13SM90_TMA_LOADENS4_14ComposedLayoutINS4_7SwizzleILi2ELi4ELi3EEENS4_18smem_ptr_flag_bitsILi8EEENSP_INS5_IJNSA_ILi8EEESG_EEENS5_IJSG_SB_EEEEEEEvNS4_8identityESY_S18_vS19_EENS_8epilogue10collective6detail29Sm90TmaWarpSpecializedAdapterINS1C_15DefaultEpilogueIaSI_SI_NS1B_6thread17LinearCombinationIaLi1EiiLNS1G_9ScaleType4KindE0ELNS_15FloatRoundStyleE2EaEENS1_15EpilogueDefaultEEEEEvvEEEEvNT_6ParamsE --------------------------
	.section	.nv.shared._ZN7cutlass13device_kernelINS_4gemm6kernel13GemmUniversalIN4cute5tupleIJiiiiEEENS1_10collective13CollectiveMmaINS1_34MainloopSm90TmaGmmaWarpSpecializedILi6ENS5_IJNS4_1CILi1EEESB_SB_EEENS1_35KernelTmaWarpSpecializedCooperativeEEENS5_IJNSA_ILi256EEESF_NSA_ILi64EEEEEEaNS5_IJlSB_lEEEaSI_NS4_8TiledMMAINS4_8MMA_AtomIJNS4_4SM904GMMA27MMA_64x256x32_S32S8S8_SS_TNEEEENS4_6LayoutINS5_IJNSA_ILi2EEESB_SB_EEENS5_IJSB_NSA_ILi0EEESS_EEEEENS5_IJNS4_10UnderscoreESV_SV_EEEEENS4_13SM90_TMA_LOADENS4_14ComposedLayoutINS4_7SwizzleILi2ELi4ELi3EEENS4_18smem_ptr_flag_bitsILi8EEENSP_INS5_IJNSA_ILi8EEESG_EEENS5_IJSG_SB_EEEEEEEvNS4_8identityESY_S18_vS19_EENS_8epilogue10collective6detail29Sm90TmaWarpSpecializedAdapterINS1C_15DefaultEpilogueIaSI_SI_NS1B_6thread17LinearCombinationIaLi1EiiLNS1G_9ScaleType4KindE0ELNS_15FloatRoundStyleE2EaEENS1_15EpilogueDefaultEEEEEvvEEEEvNT_6ParamsE,"aw",@nobits
	.sectionflags	@""
	.align	16
	.zero		1024


//--------------------- .nv.shared.reserved.0     --------------------------
	.section	.nv.shared.reserved.0,"aw",@nobits
	.weak		__nv_reservedSMEM_offset_0_alias
	.size		__nv_reservedSMEM_offset_0_alias, 0, 0
	.other		__nv_reservedSMEM_offset_0_alias,@"STO_CUDA_RESERVED_SHARED STV_DEFAULT"
__nv_reservedSMEM_offset_0_alias:
	.zero		0


//--------------------- .nv.global                --------------------------
	.section	.nv.global,"aw",@nobits
.nv.global:
	.type		_ZN40_INTERNAL_f5ab117a_4_k_cu_b9e06685_319864cute1_E,@object
	.size		_ZN40_INTERNAL_f5ab117a_4_k_cu_b9e06685_319864cute1_E,(_ZN40_INTERNAL_f5ab117a_4_k_cu_b9e06685_319864cuda3std3__45__cpo6cbeginE - _ZN40_INTERNAL_f5ab117a_4_k_cu_b9e06685_319864cute1_E)
_ZN40_INTERNAL_f5ab117a_4_k_cu_b9e06685_319864cute1_E:
	.zero		1
	.type		_ZN40_INTERNAL_f5ab117a_4_k_cu_b9e06685_319864cuda3std3__45__cpo6cbeginE,@object
	.size		_ZN40_INTERNAL_f5ab117a_4_k_cu_b9e06685_319864cuda3std3__45__cpo6cbeginE,(_ZN40_INTERNAL_f5ab117a_4_k_cu_b9e06685_319864cuda3std3__48in_placeE - _ZN40_INTERNAL_f5ab117a_4_k_cu_b9e06685_319864cuda3std3__45__cpo6cbeginE)
_ZN40_INTERNAL_f5ab117a_4_k_cu_b9e06685_319864cuda3std3__45__cpo6cbeginE:
	.zero		1
	.type		_ZN40_INTERNAL_f5ab117a_4_k_cu_b9e06685_319864cuda3std3__48in_placeE,@object
	.size		_ZN40_INTERNAL_f5ab117a_4_k_cu_b9e06685_319864cuda3std3__48in_placeE,(_ZN40_INTERNAL_f5ab117a_4_k_cu_b9e06685_319864cuda3std6ranges3__45__cpo9iter_moveE - _ZN40_INTERNAL_f5ab117a_4_k_cu_b9e06685_319864cuda3std3__48in_placeE)
_ZN40_INTERNAL_f5ab117a_4_k_cu_b9e06685_319864cuda3std3__48in_placeE:
	.zero		1
	.type		_ZN40_INTERNAL_f5ab117a_4_k_cu_b9e06685_319864cuda3std6ranges3__45__cpo9iter_moveE,@object
	.size		_ZN40_INTERNAL_f5ab117a_4_k_cu_b9e06685_319864cuda3std6ranges3__45__cpo9iter_moveE,(_ZN40_INTERNAL_f5ab117a_4_k_cu_b9e06685_319864cuda3std3__45__cpo5beginE - _ZN40_INTERNAL_f5ab117a_4_k_cu_b9e06685_319864cuda3std6ranges3__45__cpo9iter_moveE)
_ZN40_INTERNAL_f5ab117a_4_k_cu_b9e06685_319864cuda3std6ranges3__45__cpo9iter_moveE:
	.zero		1
	.type		_ZN40_INTERNAL_f5ab117a_4_k_cu_b9e06685_319864cuda3std3__45__cpo5beginE,@object
	.size		_ZN40_INTERNAL_f5ab117a_4_k_cu_b9e06685_319864cuda3std3__45__cpo5beginE,(_ZN40_INTERNAL_f5ab117a_4_k_cu_b9e06685_319864cuda3std3__442_GLOBAL__N__f5ab117a_4_k_cu_b9e06685_319866ignoreE - _ZN40_INTERNAL_f5ab117a_4_k_cu_b9e06685_319864cuda3std3__45__cpo5beginE)
_ZN40_INTERNAL_f5ab117a_4_k_cu_b9e06685_319864cuda3std3__45__cpo5beginE:
	.zero		1
	.type		_ZN40_INTERNAL_f5ab117a_4_k_cu_b9e06685_319864cuda3std3__442_GLOBAL__N__f5ab117a_4_k_cu_b9e06685_319866ignoreE,@object
	.size		_ZN40_INTERNAL_f5ab117a_4_k_cu_b9e06685_319864cuda3std3__442_GLOBAL__N__f5ab117a_4_k_cu_b9e06685_319866ignoreE,(_ZN40_INTERNAL_f5ab117a_4_k_cu_b9e06685_319864cute7productE - _ZN40_INTERNAL_f5ab117a_4_k_cu_b9e06685_319864cuda3std3__442_GLOBAL__N__f5ab117a_4_k_cu_b9e06685_319866ignoreE)
_ZN40_INTERNAL_f5ab117a_4_k_cu_b9e06685_319864cuda3std3__442_GLOBAL__N__f5ab117a_4_k_cu_b9e06685_319866ignoreE:
	.zero		1
	.type		_ZN40_INTERNAL_f5ab117a_4_k_cu_b9e06685_319864cute7productE,@object
	.size		_ZN40_INTERNAL_f5ab117a_4_k_cu_b9e06685_319864cute7productE,(_ZN40_INTERNAL_f5ab117a_4_k_cu_b9e06685_319864cuda3std3__45__cpo3endE - _ZN40_INTERNAL_f5ab117a_4_k_cu_b9e06685_319864cute7productE)
_ZN40_INTERNAL_f5ab117a_4_k_cu_b9e06685_319864cute7productE:
	.zero		1
	.type		_ZN40_INTERNAL_f5ab117a_4_k_cu_b9e06685_319864cuda3std3__45__cpo3endE,@object
	.size		_ZN40_INTERNAL_f5ab117a_4_k_cu_b9e06685_319864cuda3std3__45__cpo3endE,(_ZN40_INTERNAL_f5ab117a_4_k_cu_b9e06685_319864cuda3std3__419piecewise_constructE - _ZN40_INTERNAL_f5ab117a_4_k_cu_b9e06685_319864cuda3std3__45__cpo3endE)
_ZN40_INTERNAL_f5ab117a_4_k_cu_b9e06685_319864cuda3std3__45__cpo3endE:
	.zero		1
	.type		_ZN40_INTERNAL_f5ab117a_4_k_cu_b9e06685_319864cuda3std3__419piecewise_constructE,@object
	.size		_ZN40_INTERNAL_f5ab117a_4_k_cu_b9e06685_319864cuda3std3__419piecewise_constructE,(_ZN40_INTERNAL_f5ab117a_4_k_cu_b9e06685_319864cuda3std3__45__cpo4cendE - _ZN40_INTERNAL_f5ab117a_4_k_cu_b9e06685_319864cuda3std3__419piecewise_constructE)
_ZN40_INTERNAL_f5ab117a_4_k_cu_b9e06685_319864cuda3std3__419piecewise_constructE:
	.zero		1
	.type		_ZN40_INTERNAL_f5ab117a_4_k_cu_b9e06685_319864cuda3std3__45__cpo4cendE,@object
	.size		_ZN40_INTERNAL_f5ab117a_4_k_cu_b9e06685_319864cuda3std3__45__cpo4cendE,(_ZN40_INTERNAL_f5ab117a_4_k_cu_b9e06685_319864cuda3std6ranges3__45__cpo4swapE - _ZN40_INTERNAL_f5ab117a_4_k_cu_b9e06685_319864cuda3std3__45__cpo4cendE)
_ZN40_INTERNAL_f5ab117a_4_k_cu_b9e06685_319864cuda3std3__45__cpo4cendE:
	.zero		1
	.type		_ZN40_INTERNAL_f5ab117a_4_k_cu_b9e06685_319864cuda3std6ranges3__45__cpo4swapE,@object
	.size		_ZN40_INTERNAL_f5ab117a_4_k_cu_b9e06685_319864cuda3std6ranges3__45__cpo4swapE,(.L_8 - _ZN40_INTERNAL_f5ab117a_4_k_cu_b9e06685_319864cuda3std6ranges3__45__cpo4swapE)
_ZN40_INTERNAL_f5ab117a_4_k_cu_b9e06685_319864cuda3std6ranges3__45__cpo4swapE:
	.zero		1
.L_8:


//--------------------- .nv.constant0._ZN7cutlass13device_kernelINS_4gemm6kernel13GemmUniversalIN4cute5tupleIJiiiiEEENS1_10collective13CollectiveMmaINS1_34MainloopSm90TmaGmmaWarpSpecializedILi6ENS5_IJNS4_1CILi1EEESB_SB_EEENS1_35KernelTmaWarpSpecializedCooperativeEEENS5_IJNSA_ILi256EEESF_NSA_ILi64EEEEEEaNS5_IJlSB_lEEEaSI_NS4_8TiledMMAINS4_8MMA_AtomIJNS4_4SM904GMMA27MMA_64x256x32_S32S8S8_SS_TNEEEENS4_6LayoutINS5_IJNSA_ILi2EEESB_SB_EEENS5_IJSB_NSA_ILi0EEESS_EEEEENS5_IJNS4_10UnderscoreESV_SV_EEEEENS4_13SM90_TMA_LOADENS4_14ComposedLayoutINS4_7SwizzleILi2ELi4ELi3EEENS4_18smem_ptr_flag_bitsILi8EEENSP_INS5_IJNSA_ILi8EEESG_EEENS5_IJSG_SB_EEEEEEEvNS4_8identityESY_S18_vS19_EENS_8epilogue10collective6detail29Sm90TmaWarpSpecializedAdapterINS1C_15DefaultEpilogueIaSI_SI_NS1B_6thread17LinearCombinationIaLi1EiiLNS1G_9ScaleType4KindE0ELNS_15FloatRoundStyleE2EaEENS1_15EpilogueDefaultEEEEEvvEEEEvNT_6ParamsE --------------------------
	.section	.nv.constant0._ZN7cutlass13device_kernelINS_4gemm6kernel13GemmUniversalIN4cute5tupleIJiiiiEEENS1_10collective13CollectiveMmaINS1_34MainloopSm90TmaGmmaWarpSpecializedILi6ENS5_IJNS4_1CILi1EEESB_SB_EEENS1_35KernelTmaWarpSpecializedCooperativeEEENS5_IJNSA_ILi256EEESF_NSA_ILi64EEEEEEaNS5_IJlSB_lEEEaSI_NS4_8TiledMMAINS4_8MMA_AtomIJNS4_4SM904GMMA27MMA_64x256x32_S32S8S8_SS_TNEEEENS4_6LayoutINS5_IJNSA_ILi2EEESB_SB_EEENS5_IJSB_NSA_ILi0EEESS_EEEEENS5_IJNS4_10UnderscoreESV_SV_EEEEENS4_13SM90_TMA_LOADENS4_14ComposedLayoutINS4_7SwizzleILi2ELi4ELi3EEENS4_18smem_ptr_flag_bitsILi8EEENSP_INS5_IJNSA_ILi8EEESG_EEENS5_IJSG_SB_EEEEEEEvNS4_8identityESY_S18_vS19_EENS_8epilogue10collective6detail29Sm90TmaWarpSpecializedAdapterINS1C_15DefaultEpilogueIaSI_SI_NS1B_6thread17LinearCombinationIaLi1EiiLNS1G_9ScaleType4KindE0ELNS_15FloatRoundStyleE2EaEENS1_15EpilogueDefaultEEEEEvvEEEEvNT_6ParamsE,"a",@progbits
	.sectionflags	@""
	.align	4
.nv.constant0._ZN7cutlass13device_kernelINS_4gemm6kernel13GemmUniversalIN4cute5tupleIJiiiiEEENS1_10collective13CollectiveMmaINS1_34MainloopSm90TmaGmmaWarpSpecializedILi6ENS5_IJNS4_1CILi1EEESB_SB_EEENS1_35KernelTmaWarpSpecializedCooperativeEEENS5_IJNSA_ILi256EEESF_NSA_ILi64EEEEEEaNS5_IJlSB_lEEEaSI_NS4_8TiledMMAINS4_8MMA_AtomIJNS4_4SM904GMMA27MMA_64x256x32_S32S8S8_SS_TNEEEENS4_6LayoutINS5_IJNSA_ILi2EEESB_SB_EEENS5_IJSB_NSA_ILi0EEESS_EEEEENS5_IJNS4_10UnderscoreESV_SV_EEEEENS4_13SM90_TMA_LOADENS4_14ComposedLayoutINS4_7SwizzleILi2ELi4ELi3EEENS4_18smem_ptr_flag_bitsILi8EEENSP_INS5_IJNSA_ILi8EEESG_EEENS5_IJSG_SB_EEEEEEEvNS4_8identityESY_S18_vS19_EENS_8epilogue10collective6detail29Sm90TmaWarpSpecializedAdapterINS1C_15DefaultEpilogueIaSI_SI_NS1B_6thread17LinearCombinationIaLi1EiiLNS1G_9ScaleType4KindE0ELNS_15FloatRoundStyleE2EaEENS1_15EpilogueDefaultEEEEEvvEEEEvNT_6ParamsE:
	.zero		1664


//--------------------- SYMBOLS --------------------------

	.type		.nv.reservedSmem.offset0,@object
	.size		.nv.reservedSmem.offset0,0x4
	.type		__assertfail,@function
